	.target	sm_90a

	.elftype	@"ET_EXEC"


//--------------------- .note.nv.tkinfo           --------------------------
	.section	.note.nv.tkinfo,"",@"SHT_NOTE"
	.sectionflags	@"SHF_NOTE_NV_TKINFO"
	.tkinfo
        /*0018*/ 	.word	0x00000002
        /*0030*/ 	.string	""
        /*0030*/ 	.string	"ptxas"
        /*0030*/ 	.string	"Cuda compilation tools, release 13.0, V13.0.88"
        /*0030*/ 	.string	"Build cuda_13.0.r13.0/compiler.36424714_0"
        /*0030*/ 	.string	"-arch sm_90a -m 64 "



//--------------------- .note.nv.cuinfo           --------------------------
	.section	.note.nv.cuinfo,"",@"SHT_NOTE"
	.sectionflags	@"SHF_NOTE_NV_CUINFO"
        /*0018*/ 	.short	0x0002
        /*001a*/ 	.short	0x005a
        /*001c*/ 	.short	0x0082
	.zero		2


//--------------------- .nv.info                  --------------------------
	.section	.nv.info,"",@"SHT_CUDA_INFO"
	.align	4


	//----- nvinfo : EIATTR_REGCOUNT
	.align		4
        /*0000*/ 	.byte	0x04, 0x2f
        /*0002*/ 	.short	(.L_15 - .L_14)
	.align		4
.L_14:
        /*0004*/ 	.word	index@(_ZN7cutlass13device_kernelINS_4fmha6kernel13FmhaKernelTmaINS1_10collective15FmhaMainloopTmaINS_10bfloat16_tEfN4cute5tupleIJNS7_1CILi64EEENS9_ILi128EEESA_EEENS4_14ResidualFusionEJEEENS4_15FmhaFwdEpilogueIS6_fNS8_IJSA_SA_SB_EEEEEJEEEEEvNT_6ParamsE)
        /*0008*/ 	.word	0x00000080


	//----- nvinfo : EIATTR_FRAME_SIZE
	.align		4
.L_15:
        /*000c*/ 	.byte	0x04, 0x11
        /*000e*/ 	.short	(.L_17 - .L_16)
	.align		4
.L_16:
        /*0010*/ 	.word	index@($__internal_0_$__cuda_sm20_rcp_rn_f32_slowpath)
        /*0014*/ 	.word	0x00000000


	//----- nvinfo : EIATTR_FRAME_SIZE
	.align		4
.L_17:
        /*0018*/ 	.byte	0x04, 0x11
        /*001a*/ 	.short	(.L_19 - .L_18)
	.align		4
.L_18:
        /*001c*/ 	.word	index@(_ZN7cutlass13device_kernelINS_4fmha6kernel13FmhaKernelTmaINS1_10collective15FmhaMainloopTmaINS_10bfloat16_tEfN4cute5tupleIJNS7_1CILi64EEENS9_ILi128EEESA_EEENS4_14ResidualFusionEJEEENS4_15FmhaFwdEpilogueIS6_fNS8_IJSA_SA_SB_EEEEEJEEEEEvNT_6ParamsE)
        /*0020*/ 	.word	0x00000000


	//----- nvinfo : EIATTR_MIN_STACK_SIZE
	.align		4
.L_19:
        /*0024*/ 	.byte	0x04, 0x12
        /*0026*/ 	.short	(.L_21 - .L_20)
	.align		4
.L_20:
        /*0028*/ 	.word	index@(_ZN7cutlass13device_kernelINS_4fmha6kernel13FmhaKernelTmaINS1_10collective15FmhaMainloopTmaINS_10bfloat16_tEfN4cute5tupleIJNS7_1CILi64EEENS9_ILi128EEESA_EEENS4_14ResidualFusionEJEEENS4_15FmhaFwdEpilogueIS6_fNS8_IJSA_SA_SB_EEEEEJEEEEEvNT_6ParamsE)
        /*002c*/ 	.word	0x00000000
.L_21:


//--------------------- .nv.compat                --------------------------
	.section	.nv.compat,"",@"SHT_CUDA_COMPAT_INFO"
	.align	4
        /*0000*/ 	.byte	0x02, 0x09, 0x01, 0x00, 0x02, 0x02, 0x04, 0x00, 0x02, 0x05, 0x05, 0x00, 0x03, 0x07, 0x01, 0x01
        /*0010*/ 	.byte	0x02, 0x03, 0x01, 0x00, 0x02, 0x06, 0x01, 0x00, 0x04, 0x0b, 0x08, 0x00, 0x00, 0x00, 0x00, 0x00
        /*0020*/ 	.byte	0x00, 0x00, 0x00, 0x00


//--------------------- .nv.info._ZN7cutlass13device_kernelINS_4fmha6kernel13FmhaKernelTmaINS1_10collective15FmhaMainloopTmaINS_10bfloat16_tEfN4cute5tupleIJNS7_1CILi64EEENS9_ILi128EEESA_EEENS4_14ResidualFusionEJEEENS4_15FmhaFwdEpilogueIS6_fNS8_IJSA_SA_SB_EEEEEJEEEEEvNT_6ParamsE --------------------------
	.section	.nv.info._ZN7cutlass13device_kernelINS_4fmha6kernel13FmhaKernelTmaINS1_10collective15FmhaMainloopTmaINS_10bfloat16_tEfN4cute5tupleIJNS7_1CILi64EEENS9_ILi128EEESA_EEENS4_14ResidualFusionEJEEENS4_15FmhaFwdEpilogueIS6_fNS8_IJSA_SA_SB_EEEEEJEEEEEvNT_6ParamsE,"",@"SHT_CUDA_INFO"
	.sectionflags	@""
	.align	4


	//----- nvinfo : EIATTR_CUDA_API_VERSION
	.align		4
        /*0000*/ 	.byte	0x04, 0x37
        /*0002*/ 	.short	(.L_23 - .L_22)
.L_22:
        /*0004*/ 	.word	0x00000082


	//----- nvinfo : EIATTR_KPARAM_INFO
	.align		4
.L_23:
        /*0008*/ 	.byte	0x04, 0x17
        /*000a*/ 	.short	(.L_25 - .L_24)
.L_24:
        /*000c*/ 	.word	0x00000000
        /*0010*/ 	.short	0x0000
        /*0012*/ 	.short	0x0070
        /*0014*/ 	.byte	0x00, 0xf0, 0x01, 0x20


	//----- nvinfo : EIATTR_SPARSE_MMA_MASK
	.align		4
.L_25:
        /*0018*/ 	.byte	0x03, 0x50
        /*001a*/ 	.short	0x0000


	//----- nvinfo : EIATTR_MAXREG_COUNT
	.align		4
        /*001c*/ 	.byte	0x03, 0x1b
        /*001e*/ 	.short	0x00ff


	//----- nvinfo : EIATTR_NUM_BARRIERS
	.align		4
        /*0020*/ 	.byte	0x02, 0x4c
        /*0022*/ 	.byte	0x02
	.zero		1


	//----- nvinfo : EIATTR_EXTERNS
	.align		4
        /*0024*/ 	.byte	0x04, 0x0f
        /*0026*/ 	.short	(.L_27 - .L_26)


	//   ....[0]....
	.align		4
.L_26:
        /*0028*/ 	.word	index@(__assertfail)


	//----- nvinfo : EIATTR_MERCURY_ISA_VERSION
	.align		4
.L_27:
        /*002c*/ 	.byte	0x03, 0x5f
        /*002e*/ 	.short	0x0101


	//----- nvinfo : EIATTR_COOP_GROUP_MASK_REGIDS
	.align		4
        /*0030*/ 	.byte	0x04, 0x29
        /*0032*/ 	.short	(.L_29 - .L_28)


	//   ....[0]....
.L_28:
        /*0034*/ 	.word	0xffffffff


	//   ....[1]....
        /*0038*/ 	.word	0xffffffff


	//   ....[2]....
        /*003c*/ 	.word	0xffffffff


	//   ....[3]....
        /*0040*/ 	.word	0xffffffff


	//   ....[4]....
        /*0044*/ 	.word	0xffffffff


	//   ....[5]....
        /*0048*/ 	.word	0xffffffff


	//   ....[6]....
        /*004c*/ 	.word	0xffffffff


	//   ....[7]....
        /*0050*/ 	.word	0xffffffff


	//   ....[8]....
        /*0054*/ 	.word	0xffffffff


	//   ....[9]....
        /*0058*/ 	.word	0xffffffff


	//   ....[10]....
        /*005c*/ 	.word	0xffffffff


	//   ....[11]....
        /*0060*/ 	.word	0xffffffff


	//   ....[12]....
        /*0064*/ 	.word	0xffffffff


	//   ....[13]....
        /*0068*/ 	.word	0xffffffff


	//   ....[14]....
        /*006c*/ 	.word	0xffffffff


	//   ....[15]....
        /*0070*/ 	.word	0xffffffff


	//   ....[16]....
        /*0074*/ 	.word	0xffffffff


	//   ....[17]....
        /*0078*/ 	.word	0xffffffff


	//   ....[18]....
        /*007c*/ 	.word	0xffffffff


	//   ....[19]....
        /*0080*/ 	.word	0xffffffff


	//   ....[20]....
        /*0084*/ 	.word	0xffffffff


	//----- nvinfo : EIATTR_COOP_GROUP_INSTR_OFFSETS
	.align		4
.L_29:
        /*0088*/ 	.byte	0x04, 0x28
        /*008a*/ 	.short	(.L_31 - .L_30)


	//   ....[0]....
.L_30:
        /*008c*/ 	.word	0x00000050


	//   ....[1]....
        /*0090*/ 	.word	0x00000140


	//   ....[2]....
        /*0094*/ 	.word	0x00000270


	//   ....[3]....
        /*0098*/ 	.word	0x00000410


	//   ....[4]....
        /*009c*/ 	.word	0x00000570


	//   ....[5]....
        /*00a0*/ 	.word	0x00002070


	//   ....[6]....
        /*00a4*/ 	.word	0x00002090


	//   ....[7]....
        /*00a8*/ 	.word	0x000020b0


	//   ....[8]....
        /*00ac*/ 	.word	0x000020d0


	//   ....[9]....
        /*00b0*/ 	.word	0x00004740


	//   ....[10]....
        /*00b4*/ 	.word	0x00004780


	//   ....[11]....
        /*00b8*/ 	.word	0x000047b0


	//   ....[12]....
        /*00bc*/ 	.word	0x000047f0


	//   ....[13]....
        /*00c0*/ 	.word	0x00007d00


	//   ....[14]....
        /*00c4*/ 	.word	0x00007d50


	//   ....[15]....
        /*00c8*/ 	.word	0x00007d80


	//   ....[16]....
        /*00cc*/ 	.word	0x00007db0


	//   ....[17]....
        /*00d0*/ 	.word	0x0000a2a0


	//   ....[18]....
        /*00d4*/ 	.word	0x0000a2e0


	//   ....[19]....
        /*00d8*/ 	.word	0x0000a330


	//   ....[20]....
        /*00dc*/ 	.word	0x0000a340


	//----- nvinfo : EIATTR_SYSCALL_OFFSETS
	.align		4
.L_31:
        /*00e0*/ 	.byte	0x04, 0x46
        /*00e2*/ 	.short	(.L_33 - .L_32)


	//   ....[0]....
.L_32:
        /*00e4*/ 	.word	0x0000ac80


	//   ....[1]....
        /*00e8*/ 	.word	0x0000ada0


	//----- nvinfo : EIATTR_MBARRIER_INSTR_OFFSETS
	.align		4
.L_33:
        /*00ec*/ 	.byte	0x04, 0x39
        /*00ee*/ 	.short	(.L_35 - .L_34)


	//   ....[0]....
.L_34:
        /*00f0*/ 	.word	0x00000240
        /*00f4*/ 	.word	0x000000ff
        /*00f8*/ 	.word	0x00012040
        /*00fc*/ 	.short	0x0100
        /*00fe*/ 	.byte	0x08
	.zero		1


	//   ....[1]....
        /*0100*/ 	.word	0x00000250
        /*0104*/ 	.word	0x000000ff
        /*0108*/ 	.word	0x00012048
        /*010c*/ 	.short	0x0100
        /*010e*/ 	.byte	0x08
	.zero		1


	//   ....[2]....
        /*0110*/ 	.word	0x00000380
        /*0114*/ 	.word	0x000000ff
        /*0118*/ 	.word	0x00012000
        /*011c*/ 	.short	0x0100
        /*011e*/ 	.byte	0x08
	.zero		1


	//   ....[3]....
        /*0120*/ 	.word	0x00000390
        /*0124*/ 	.word	0x000000ff
        /*0128*/ 	.word	0x00012020
        /*012c*/ 	.short	0x0100
        /*012e*/ 	.byte	0x08
	.zero		1


	//   ....[4]....
        /*0130*/ 	.word	0x000003a0
        /*0134*/ 	.word	0x000000ff
        /*0138*/ 	.word	0x00012008
        /*013c*/ 	.short	0x0100
        /*013e*/ 	.byte	0x08
	.zero		1


	//   ....[5]....
        /*0140*/ 	.word	0x000003b0
        /*0144*/ 	.word	0x000000ff
        /*0148*/ 	.word	0x00012028
        /*014c*/ 	.short	0x0100
        /*014e*/ 	.byte	0x08
	.zero		1


	//   ....[6]....
        /*0150*/ 	.word	0x000003c0
        /*0154*/ 	.word	0x000000ff
        /*0158*/ 	.word	0x00012010
        /*015c*/ 	.short	0x0100
        /*015e*/ 	.byte	0x08
	.zero		1


	//   ....[7]....
        /*0160*/ 	.word	0x000003d0
        /*0164*/ 	.word	0x000000ff
        /*0168*/ 	.word	0x00012030
        /*016c*/ 	.short	0x0100
        /*016e*/ 	.byte	0x08
	.zero		1


	//   ....[8]....
        /*0170*/ 	.word	0x000003e0
        /*0174*/ 	.word	0x000000ff
        /*0178*/ 	.word	0x00012018
        /*017c*/ 	.short	0x0100
        /*017e*/ 	.byte	0x08
	.zero		1


	//   ....[9]....
        /*0180*/ 	.word	0x000003f0
        /*0184*/ 	.word	0x000000ff
        /*0188*/ 	.word	0x00012038
        /*018c*/ 	.short	0x0100
        /*018e*/ 	.byte	0x08
	.zero		1


	//   ....[10]....
        /*0190*/ 	.word	0x00000520
        /*0194*/ 	.word	0x000000ff
        /*0198*/ 	.word	0x00012050
        /*019c*/ 	.short	0x0100
        /*019e*/ 	.byte	0x08
	.zero		1


	//   ....[11]....
        /*01a0*/ 	.word	0x00000530
        /*01a4*/ 	.word	0x000000ff
        /*01a8*/ 	.word	0x00012060
        /*01ac*/ 	.short	0x0100
        /*01ae*/ 	.byte	0x08
	.zero		1


	//   ....[12]....
        /*01b0*/ 	.word	0x00000540
        /*01b4*/ 	.word	0x000000ff
        /*01b8*/ 	.word	0x00012058
        /*01bc*/ 	.short	0x0100
        /*01be*/ 	.byte	0x08
	.zero		1


	//   ....[13]....
        /*01c0*/ 	.word	0x00000550
        /*01c4*/ 	.word	0x000000ff
        /*01c8*/ 	.word	0x00012068
        /*01cc*/ 	.short	0x0100
        /*01ce*/ 	.byte	0x08
	.zero		1


	//   ....[14]....
        /*01d0*/ 	.word	0x000006b0
        /*01d4*/ 	.word	0x00000003
        /*01d8*/ 	.word	0x00012048
        /*01dc*/ 	.short	0x010a
        /*01de*/ 	.byte	0x3f
	.zero		1


	//   ....[15]....
        /*01e0*/ 	.word	0x00000980
        /*01e4*/ 	.word	0x00000003
        /*01e8*/ 	.word	0x00012020
        /*01ec*/ 	.short	0x010a
        /*01ee*/ 	.byte	0x3f
	.zero		1


	//   ....[16]....
        /*01f0*/ 	.word	0x00000b30
        /*01f4*/ 	.word	0x00000002
        /*01f8*/ 	.word	0x00012020
        /*01fc*/ 	.short	0x010a
        /*01fe*/ 	.byte	0x3f
	.zero		1


	//   ....[17]....
        /*0200*/ 	.word	0x00000d50
        /*0204*/ 	.word	0x00000003
        /*0208*/ 	.word	0x00012020
        /*020c*/ 	.short	0x010a
        /*020e*/ 	.byte	0x3f
	.zero		1


	//   ....[18]....
        /*0210*/ 	.word	0x00000f60
        /*0214*/ 	.word	0x00000003
        /*0218*/ 	.word	0x00012020
        /*021c*/ 	.short	0x010a
        /*021e*/ 	.byte	0x3f
	.zero		1


	//   ....[19]....
        /*0220*/ 	.word	0x00001190
        /*0224*/ 	.word	0x00000002
        /*0228*/ 	.word	0x00012040
        /*022c*/ 	.short	0x010a
        /*022e*/ 	.byte	0x3f
	.zero		1


	//   ....[20]....
        /*0230*/ 	.word	0x000011b0
        /*0234*/ 	.word	0x00000002
        /*0238*/ 	.word	0x00012000
        /*023c*/ 	.short	0x010a
        /*023e*/ 	.byte	0x3f
	.zero		1


	//   ....[21]....
        /*0240*/ 	.word	0x00002020
        /*0244*/ 	.word	0x00000002
        /*0248*/ 	.word	0x00012008
        /*024c*/ 	.short	0x010a
        /*024e*/ 	.byte	0x3f
	.zero		1


	//   ....[22]....
        /*0250*/ 	.word	0x00003e70
        /*0254*/ 	.word	0x00000016
        /*0258*/ 	.word	0x00000000
        /*025c*/ 	.short	0x0101
        /*025e*/ 	.byte	0x3f
	.zero		1


	//   ....[23]....
        /*0260*/ 	.word	0x00003f50
        /*0264*/ 	.word	0x00000013
        /*0268*/ 	.word	0x00012000
        /*026c*/ 	.short	0x010a
        /*026e*/ 	.byte	0x3f
	.zero		1


	//   ....[24]....
        /*0270*/ 	.word	0x00004140
        /*0274*/ 	.word	0x0000000e
        /*0278*/ 	.word	0x00012020
        /*027c*/ 	.short	0x010a
        /*027e*/ 	.byte	0x3f
	.zero		1


	//   ....[25]....
        /*0280*/ 	.word	0x000047d0
        /*0284*/ 	.word	0x0000000e
        /*0288*/ 	.word	0x00000000
        /*028c*/ 	.short	0x0101
        /*028e*/ 	.byte	0x3f
	.zero		1


	//   ....[26]....
        /*0290*/ 	.word	0x00004830
        /*0294*/ 	.word	0x00000078
        /*0298*/ 	.word	0x00012000
        /*029c*/ 	.short	0x010a
        /*029e*/ 	.byte	0x3f
	.zero		1


	//   ....[27]....
        /*02a0*/ 	.word	0x00006920
        /*02a4*/ 	.word	0x00000018
        /*02a8*/ 	.word	0x00000000
        /*02ac*/ 	.short	0x0101
        /*02ae*/ 	.byte	0x3f
	.zero		1


	//   ....[28]....
        /*02b0*/ 	.word	0x000069b0
        /*02b4*/ 	.word	0x0000000e
        /*02b8*/ 	.word	0x00012020
        /*02bc*/ 	.short	0x010a
        /*02be*/ 	.byte	0x3f
	.zero		1


	//   ....[29]....
        /*02c0*/ 	.word	0x00006c70
        /*02c4*/ 	.word	0x00000013
        /*02c8*/ 	.word	0x00012000
        /*02cc*/ 	.short	0x010a
        /*02ce*/ 	.byte	0x3f
	.zero		1


	//   ....[30]....
        /*02d0*/ 	.word	0x00006ed0
        /*02d4*/ 	.word	0x00000012
        /*02d8*/ 	.word	0x00012020
        /*02dc*/ 	.short	0x010a
        /*02de*/ 	.byte	0x3f
	.zero		1


	//   ....[31]....
        /*02e0*/ 	.word	0x00007d60
        /*02e4*/ 	.word	0x0000007c
        /*02e8*/ 	.word	0x00000000
        /*02ec*/ 	.short	0x0101
        /*02ee*/ 	.byte	0x3f
	.zero		1


	//   ....[32]....
        /*02f0*/ 	.word	0x00007e50
        /*02f4*/ 	.word	0x00000078
        /*02f8*/ 	.word	0x00012000
        /*02fc*/ 	.short	0x010a
        /*02fe*/ 	.byte	0x3f
	.zero		1


	//   ....[33]....
        /*0300*/ 	.word	0x00009f20
        /*0304*/ 	.word	0x00000006
        /*0308*/ 	.word	0x00000000
        /*030c*/ 	.short	0x0101
        /*030e*/ 	.byte	0x3f
	.zero		1


	//   ....[34]....
        /*0310*/ 	.word	0x00009fa0
        /*0314*/ 	.word	0x00000006
        /*0318*/ 	.word	0x00012020
        /*031c*/ 	.short	0x010a
        /*031e*/ 	.byte	0x3f
	.zero		1


	//   ....[35]....
        /*0320*/ 	.word	0x0000b570
        /*0324*/ 	.word	0x00000003
        /*0328*/ 	.word	0x00012048
        /*032c*/ 	.short	0x010a
        /*032e*/ 	.byte	0x3f
	.zero		1


	//   ....[36]....
        /*0330*/ 	.word	0x0000b5c0
        /*0334*/ 	.word	0x00000003
        /*0338*/ 	.word	0x00012020
        /*033c*/ 	.short	0x010a
        /*033e*/ 	.byte	0x3f
	.zero		1


	//   ....[37]....
        /*0340*/ 	.word	0x0000b610
        /*0344*/ 	.word	0x00000002
        /*0348*/ 	.word	0x00012020
        /*034c*/ 	.short	0x010a
        /*034e*/ 	.byte	0x3f
	.zero		1


	//   ....[38]....
        /*0350*/ 	.word	0x0000b660
        /*0354*/ 	.word	0x00000003
        /*0358*/ 	.word	0x00012020
        /*035c*/ 	.short	0x010a
        /*035e*/ 	.byte	0x3f
	.zero		1


	//   ....[39]....
        /*0360*/ 	.word	0x0000b6b0
        /*0364*/ 	.word	0x00000003
        /*0368*/ 	.word	0x00012020
        /*036c*/ 	.short	0x010a
        /*036e*/ 	.byte	0x3f
	.zero		1


	//   ....[40]....
        /*0370*/ 	.word	0x0000b700
        /*0374*/ 	.word	0x00000002
        /*0378*/ 	.word	0x00012040
        /*037c*/ 	.short	0x010a
        /*037e*/ 	.byte	0x3f
	.zero		1


	//   ....[41]....
        /*0380*/ 	.word	0x0000b750
        /*0384*/ 	.word	0x00000002
        /*0388*/ 	.word	0x00012000
        /*038c*/ 	.short	0x010a
        /*038e*/ 	.byte	0x3f
	.zero		1


	//   ....[42]....
        /*0390*/ 	.word	0x0000b7a0
        /*0394*/ 	.word	0x00000002
        /*0398*/ 	.word	0x00012008
        /*039c*/ 	.short	0x010a
        /*039e*/ 	.byte	0x3f
	.zero		1


	//   ....[43]....
        /*03a0*/ 	.word	0x0000b7f0
        /*03a4*/ 	.word	0x00000013
        /*03a8*/ 	.word	0x00012000
        /*03ac*/ 	.short	0x010a
        /*03ae*/ 	.byte	0x3f
	.zero		1


	//   ....[44]....
        /*03b0*/ 	.word	0x0000b840
        /*03b4*/ 	.word	0x0000000e
        /*03b8*/ 	.word	0x00012020
        /*03bc*/ 	.short	0x010a
        /*03be*/ 	.byte	0x3f
	.zero		1


	//   ....[45]....
        /*03c0*/ 	.word	0x0000b890
        /*03c4*/ 	.word	0x00000078
        /*03c8*/ 	.word	0x00012000
        /*03cc*/ 	.short	0x010a
        /*03ce*/ 	.byte	0x3f
	.zero		1


	//   ....[46]....
        /*03d0*/ 	.word	0x0000b8e0
        /*03d4*/ 	.word	0x0000000e
        /*03d8*/ 	.word	0x00012020
        /*03dc*/ 	.short	0x010a
        /*03de*/ 	.byte	0x3f
	.zero		1


	//   ....[47]....
        /*03e0*/ 	.word	0x0000b930
        /*03e4*/ 	.word	0x00000013
        /*03e8*/ 	.word	0x00012000
        /*03ec*/ 	.short	0x010a
        /*03ee*/ 	.byte	0x3f
	.zero		1


	//   ....[48]....
        /*03f0*/ 	.word	0x0000b980
        /*03f4*/ 	.word	0x00000012
        /*03f8*/ 	.word	0x00012020
        /*03fc*/ 	.short	0x010a
        /*03fe*/ 	.byte	0x3f
	.zero		1


	//   ....[49]....
        /*0400*/ 	.word	0x0000b9d0
        /*0404*/ 	.word	0x00000078
        /*0408*/ 	.word	0x00012000
        /*040c*/ 	.short	0x010a
        /*040e*/ 	.byte	0x3f
	.zero		1


	//   ....[50]....
        /*0410*/ 	.word	0x0000ba20
        /*0414*/ 	.word	0x00000006
        /*0418*/ 	.word	0x00012020
        /*041c*/ 	.short	0x010a
        /*041e*/ 	.byte	0x3f
	.zero		1


	//----- nvinfo : EIATTR_NUM_MBARRIERS
	.align		4
.L_35:
        /*0420*/ 	.byte	0x03, 0x38
        /*0422*/ 	.short	0x000e


	//----- nvinfo : EIATTR_EXIT_INSTR_OFFSETS
	.align		4
        /*0424*/ 	.byte	0x04, 0x1c
        /*0426*/ 	.short	(.L_37 - .L_36)


	//   ....[0]....
.L_36:
        /*0428*/ 	.word	0x0000b560


	//----- nvinfo : EIATTR_MAX_THREADS
	.align		4
.L_37:
        /*042c*/ 	.byte	0x04, 0x05
        /*042e*/ 	.short	(.L_39 - .L_38)
.L_38:
        /*0430*/ 	.word	0x00000080
        /*0434*/ 	.word	0x00000001
        /*0438*/ 	.word	0x00000001


	//----- nvinfo : EIATTR_CRS_STACK_SIZE
	.align		4
.L_39:
        /*043c*/ 	.byte	0x04, 0x1e
        /*043e*/ 	.short	(.L_41 - .L_40)
.L_40:
        /*0440*/ 	.word	0x00000000


	//----- nvinfo : EIATTR_CBANK_PARAM_SIZE
	.align		4
.L_41:
        /*0444*/ 	.byte	0x03, 0x19
        /*0446*/ 	.short	0x0870


	//----- nvinfo : EIATTR_PARAM_CBANK
	.align		4
        /*0448*/ 	.byte	0x04, 0x0a
        /*044a*/ 	.short	(.L_43 - .L_42)
	.align		4
.L_42:
        /*044c*/ 	.word	index@(.nv.constant0._ZN7cutlass13device_kernelINS_4fmha6kernel13FmhaKernelTmaINS1_10collective15FmhaMainloopTmaINS_10bfloat16_tEfN4cute5tupleIJNS7_1CILi64EEENS9_ILi128EEESA_EEENS4_14ResidualFusionEJEEENS4_15FmhaFwdEpilogueIS6_fNS8_IJSA_SA_SB_EEEEEJEEEEEvNT_6ParamsE)
        /*0450*/ 	.short	0x0210
        /*0452*/ 	.short	0x0870


	//----- nvinfo : EIATTR_SW_WAR
	.align		4
.L_43:
        /*0454*/ 	.byte	0x04, 0x36
        /*0456*/ 	.short	(.L_45 - .L_44)
.L_44:
        /*0458*/ 	.word	0x00000008
.L_45:


//--------------------- .nv.callgraph             --------------------------
	.section	.nv.callgraph,"",@"SHT_CUDA_CALLGRAPH"
	.align	4
	.sectionentsize	8
	.align		4
        /*0000*/ 	.word	0x00000000
	.align		4
        /*0004*/ 	.word	0xffffffff
	.align		4
        /*0008*/ 	.word	index@(_ZN7cutlass13device_kernelINS_4fmha6kernel13FmhaKernelTmaINS1_10collective15FmhaMainloopTmaINS_10bfloat16_tEfN4cute5tupleIJNS7_1CILi64EEENS9_ILi128EEESA_EEENS4_14ResidualFusionEJEEENS4_15FmhaFwdEpilogueIS6_fNS8_IJSA_SA_SB_EEEEEJEEEEEvNT_6ParamsE)
	.align		4
        /*000c*/ 	.word	index@(__assertfail)
	.align		4
        /*0010*/ 	.word	0x00000000
	.align		4
        /*0014*/ 	.word	0xfffffffe
	.align		4
        /*0018*/ 	.word	0x00000000
	.align		4
        /*001c*/ 	.word	0xfffffffd
	.align		4
        /*0020*/ 	.word	0x00000000
	.align		4
        /*0024*/ 	.word	0xfffffffc


//--------------------- .nv.constant4             --------------------------
	.section	.nv.constant4,"a",@progbits
	.align	8
	.align		8
.nv.constant4:
        /*0000*/ 	.dword	__assertfail
	.align		8
        /*0008*/ 	.dword	__unnamed_1
	.align		8
        /*0010*/ 	.dword	_ZN39_INTERNAL_ecf7caa3_4_k_cu_e733ba2e_31264cuda3std3__45__cpo5beginE
	.align		8
        /*0018*/ 	.dword	_ZN39_INTERNAL_ecf7caa3_4_k_cu_e733ba2e_31264cuda3std3__45__cpo3endE
	.align		8
        /*0020*/ 	.dword	_ZN39_INTERNAL_ecf7caa3_4_k_cu_e733ba2e_31264cuda3std3__45__cpo6cbeginE
	.align		8
        /*0028*/ 	.dword	_ZN39_INTERNAL_ecf7caa3_4_k_cu_e733ba2e_31264cuda3std3__45__cpo4cendE
	.align		8
        /*0030*/ 	.dword	_ZN39_INTERNAL_ecf7caa3_4_k_cu_e733ba2e_31264cuda3std3__441_GLOBAL__N__ecf7caa3_4_k_cu_e733ba2e_31266ignoreE
	.align		8
        /*0038*/ 	.dword	_ZN39_INTERNAL_ecf7caa3_4_k_cu_e733ba2e_31264cuda3std3__419piecewise_constructE
	.align		8
        /*0040*/ 	.dword	_ZN39_INTERNAL_ecf7caa3_4_k_cu_e733ba2e_31264cuda3std3__48in_placeE
	.align		8
        /*0048*/ 	.dword	_ZN39_INTERNAL_ecf7caa3_4_k_cu_e733ba2e_31264cuda3std6ranges3__45__cpo4swapE
	.align		8
        /*0050*/ 	.dword	_ZN39_INTERNAL_ecf7caa3_4_k_cu_e733ba2e_31264cuda3std6ranges3__45__cpo9iter_moveE
	.align		8
        /*0058*/ 	.dword	_ZN39_INTERNAL_ecf7caa3_4_k_cu_e733ba2e_31264cute7productE
	.align		8
        /*0060*/ 	.dword	_ZN39_INTERNAL_ecf7caa3_4_k_cu_e733ba2e_31264cute1_E
	.align		8
        /*0068*/ 	.dword	$str$23
	.align		8
        /*0070*/ 	.dword	$str$24


//--------------------- .text._ZN7cutlass13device_kernelINS_4fmha6kernel13FmhaKernelTmaINS1_10collective15FmhaMainloopTmaINS_10bfloat16_tEfN4cute5tupleIJNS7_1CILi64EEENS9_ILi128EEESA_EEENS4_14ResidualFusionEJEEENS4_15FmhaFwdEpilogueIS6_fNS8_IJSA_SA_SB_EEEEEJEEEEEvNT_6ParamsE --------------------------
	.section	.text._ZN7cutlass13device_kernelINS_4fmha6kernel13FmhaKernelTmaINS1_10collective15FmhaMainloopTmaINS_10bfloat16_tEfN4cute5tupleIJNS7_1CILi64EEENS9_ILi128EEESA_EEENS4_14ResidualFusionEJEEENS4_15FmhaFwdEpilogueIS6_fNS8_IJSA_SA_SB_EEEEEJEEEEEvNT_6ParamsE,"ax",@progbits
	.align	128
.text._ZN7cutlass13device_kernelINS_4fmha6kernel13FmhaKernelTmaINS1_10collective15FmhaMainloopTmaINS_10bfloat16_tEfN4cute5tupleIJNS7_1CILi64EEENS9_ILi128EEESA_EEENS4_14ResidualFusionEJEEENS4_15FmhaFwdEpilogueIS6_fNS8_IJSA_SA_SB_EEEEEJEEEEEvNT_6ParamsE:
        .type           _ZN7cutlass13device_kernelINS_4fmha6kernel13FmhaKernelTmaINS1_10collective15FmhaMainloopTmaINS_10bfloat16_tEfN4cute5tupleIJNS7_1CILi64EEENS9_ILi128EEESA_EEENS4_14ResidualFusionEJEEENS4_15FmhaFwdEpilogueIS6_fNS8_IJSA_SA_SB_EEEEEJEEEEEvNT_6ParamsE,@function
        .size           _ZN7cutlass13device_kernelINS_4fmha6kernel13FmhaKernelTmaINS1_10collective15FmhaMainloopTmaINS_10bfloat16_tEfN4cute5tupleIJNS7_1CILi64EEENS9_ILi128EEESA_EEENS4_14ResidualFusionEJEEENS4_15FmhaFwdEpilogueIS6_fNS8_IJSA_SA_SB_EEEEEJEEEEEvNT_6ParamsE,(.L_x_93 - _ZN7cutlass13device_kernelINS_4fmha6kernel13FmhaKernelTmaINS1_10collective15FmhaMainloopTmaINS_10bfloat16_tEfN4cute5tupleIJNS7_1CILi64EEENS9_ILi128EEESA_EEENS4_14ResidualFusionEJEEENS4_15FmhaFwdEpilogueIS6_fNS8_IJSA_SA_SB_EEEEEJEEEEEvNT_6ParamsE)
        .other          _ZN7cutlass13device_kernelINS_4fmha6kernel13FmhaKernelTmaINS1_10collective15FmhaMainloopTmaINS_10bfloat16_tEfN4cute5tupleIJNS7_1CILi64EEENS9_ILi128EEESA_EEENS4_14ResidualFusionEJEEENS4_15FmhaFwdEpilogueIS6_fNS8_IJSA_SA_SB_EEEEEJEEEEEvNT_6ParamsE,@"STO_CUDA_ENTRY STV_DEFAULT"
_ZN7cutlass13device_kernelINS_4fmha6kernel13FmhaKernelTmaINS1_10collective15FmhaMainloopTmaINS_10bfloat16_tEfN4cute5tupleIJNS7_1CILi64EEENS9_ILi128EEESA_EEENS4_14ResidualFusionEJEEENS4_15FmhaFwdEpilogueIS6_fNS8_IJSA_SA_SB_EEEEEJEEEEEvNT_6ParamsE:
[----:B------:R-:W1:Y:S01]  /*0000*/  LDC R1, c[0x0][0x28] ;  /* 0x00000a00ff017b82 */ /* 0x000e620000000800 */
[----:B------:R-:W2:Y:S01]  /*0010*/  S2R R16, SR_TID.X ;  /* 0x0000000000107919 */ /* 0x000ea20000002100 */
[----:B------:R-:W-:Y:S01]  /*0020*/  ELECT P0, URZ, PT ;  /* 0x00000000003f782f */ /* 0x000fe20003800000 */
[----:B------:R-:W-:Y:S01]  /*0030*/  BSSY B0, `(.L_x_0) ;  /* 0x0000010000007945 */ /* 0x000fe20003800000 */
[----:B--2---:R-:W-:-:S05]  /*0040*/  SHF.R.U32.HI R9, RZ, 0x5, R16 ;  /* 0x00000005ff097819 */ /* 0x004fca0000011610 */
[----:B------:R-:W2:Y:S02]  /*0050*/  SHFL.IDX PT, R0, R9, RZ, 0x1f ;  /* 0x00001fff09007589 */ /* 0x000ea400000e0000 */
[----:B--2---:R-:W-:-:S13]  /*0060*/  ISETP.NE.OR P0, PT, R0, RZ, !P0 ;  /* 0x000000ff0000720c */ /* 0x004fda0004705670 */
[----:B-1----:R-:W-:Y:S05]  /*0070*/  @P0 BRA `(.L_x_1) ;  /* 0x00000000002c0947 */ /* 0x002fea0003800000 */
[----:B------:R-:W-:Y:S02]  /*0080*/  ULDC.64 UR4, c[0x0][0x198] ;  /* 0x0000660000047ab9 */ /* 0x000fe40000000a00 */
[----:B------:R-:W-:Y:S02]  /*0090*/  UIADD3 UR6, UP0, UR4, 0xf0, URZ ;  /* 0x000000f004067890 */ /* 0x000fe4000ff1e03f */
[----:B------:R-:W-:Y:S02]  /*00a0*/  UIADD3 UR8, UP1, UR4, 0x1f0, URZ ;  /* 0x000001f004087890 */ /* 0x000fe4000ff3e03f */
[----:B------:R-:W-:Y:S02]  /*00b0*/  UIADD3 UR4, UP2, UR4, 0x2f0, URZ ;  /* 0x000002f004047890 */ /* 0x000fe4000ff5e03f */
[----:B------:R-:W-:Y:S02]  /*00c0*/  UIADD3.X UR7, URZ, UR5, URZ, UP0, !UPT ;  /* 0x000000053f077290 */ /* 0x000fe400087fe43f */
[----:B------:R-:W-:-:S02]  /*00d0*/  UIADD3.X UR9, URZ, UR5, URZ, UP1, !UPT ;  /* 0x000000053f097290 */ /* 0x000fc40008ffe43f */
[----:B------:R-:W-:-:S05]  /*00e0*/  UIADD3.X UR5, URZ, UR5, URZ, UP2, !UPT ;  /* 0x000000053f057290 */ /* 0x000fca00097fe43f */
[----:B------:R1:W-:Y:S02]  /*00f0*/  UTMACCTL.PF [UR6] ;  /* 0x00000000060079b9 */ /* 0x0003e40008040000 */
[----:B------:R1:W-:Y:S02]  /*0100*/  UTMACCTL.PF [UR8] ;  /* 0x00000000080079b9 */ /* 0x0003e40008040000 */
[----:B------:R1:W-:Y:S02]  /*0110*/  UTMACCTL.PF [UR4] ;  /* 0x00000000040079b9 */ /* 0x0003e40008040000 */
[----:B-1----:R-:W-:Y:S01]  /*0120*/  NOP ;  /* 0x0000000000007918 */ /* 0x002fe20000000000 */
.L_x_1:
[----:B------:R-:W-:Y:S05]  /*0130*/  BSYNC B0 ;  /* 0x0000000000007941 */ /* 0x000fea0003800000 */
.L_x_0:
[----:B------:R-:W1:Y:S02]  /*0140*/  SHFL.IDX PT, R0, R9, RZ, 0x1f ;  /* 0x00001fff09007589 */ /* 0x000e6400000e0000 */
[----:B-1----:R-:W-:-:S13]  /*0150*/  ISETP.NE.AND P0, PT, R0, RZ, PT ;  /* 0x000000ff0000720c */ /* 0x002fda0003f05270 */
[----:B------:R-:W-:Y:S05]  /*0160*/  @P0 BRA `(.L_x_2) ;  /* 0x0000000000400947 */ /* 0x000fea0003800000 */
[----:B------:R-:W1:Y:S01]  /*0170*/  S2UR UR8, SR_CgaCtaId ;  /* 0x00000000000879c3 */ /* 0x000e620000008800 */
[----:B------:R-:W-:Y:S01]  /*0180*/  UMOV UR4, 0x400 ;  /* 0x0000040000047882 */ /* 0x000fe20000000000 */
[----:B------:R-:W-:Y:S01]  /*0190*/  UMOV UR5, 0x1 ;  /* 0x0000000100057882 */ /* 0x000fe20000000000 */
[----:B------:R-:W-:Y:S01]  /*01a0*/  UMOV UR6, 0x80 ;  /* 0x0000008000067882 */ /* 0x000fe20000000000 */
[----:B------:R-:W-:Y:S01]  /*01b0*/  ELECT P0, URZ, PT ;  /* 0x00000000003f782f */ /* 0x000fe20003800000 */
[----:B------:R-:W-:-:S04]  /*01c0*/  UIADD3 UR6, -UR6, 0x100000, URZ ;  /* 0x0010000006067890 */ /* 0x000fc8000fffe13f */
[----:B------:R-:W-:Y:S02]  /*01d0*/  USHF.L.U32 UR7, UR6, 0xb, URZ ;  /* 0x0000000b06077899 */ /* 0x000fe4000800063f */
[----:B------:R-:W-:Y:S02]  /*01e0*/  USHF.L.U32 UR6, UR6, 0x1, URZ ;  /* 0x0000000106067899 */ /* 0x000fe4000800063f */
[----:B-1----:R-:W-:Y:S02]  /*01f0*/  ULEA UR8, UR8, UR4, 0x18 ;  /* 0x0000000408087291 */ /* 0x002fe4000f8ec03f */
[----:B------:R-:W-:-:S04]  /*0200*/  UIADD3 UR4, -UR5, 0x100000, URZ ;  /* 0x0010000005047890 */ /* 0x000fc8000fffe13f */
[----:B------:R-:W-:Y:S02]  /*0210*/  USHF.L.U32 UR5, UR4, 0xb, URZ ;  /* 0x0000000b04057899 */ /* 0x000fe4000800063f */
[----:B------:R-:W-:Y:S01]  /*0220*/  USHF.L.U32 UR4, UR4, 0x1, URZ ;  /* 0x0000000104047899 */ /* 0x000fe2000800063f */
[----:B------:R-:W1:Y:S11]  /*0230*/  FENCE.VIEW.ASYNC.S ;  /* 0x00000000000073c6 */ /* 0x000e760000000000 */
[----:B-1----:R1:W2:Y:S01]  /*0240*/  SYNCS.EXCH.64 URZ, [UR8+0x12040], UR4 ;  /* 0x01204004083f75b2 */ /* 0x0022a20008000100 */
[----:B------:R1:W3:Y:S01]  /*0250*/  SYNCS.EXCH.64 URZ, [UR8+0x12048], UR6 ;  /* 0x01204806083f75b2 */ /* 0x0002e20008000100 */
[----:B------:R-:W-:Y:S01]  /*0260*/  NOP ;  /* 0x0000000000007918 */ /* 0x000fe20000000000 */
.L_x_2:
[----:B------:R-:W4:Y:S01]  /*0270*/  SHFL.IDX PT, R0, R9, RZ, 0x1f ;  /* 0x00001fff09007589 */ /* 0x000f2200000e0000 */
[----:B------:R-:W-:Y:S01]  /*0280*/  NOP ;  /* 0x0000000000007918 */ /* 0x000fe20000000000 */
[----:B----4-:R-:W-:-:S13]  /*0290*/  ISETP.NE.AND P0, PT, R0, RZ, PT ;  /* 0x000000ff0000720c */ /* 0x010fda0003f05270 */
[----:B------:R-:W-:Y:S05]  /*02a0*/  @P0 BRA `(.L_x_3) ;  /* 0x0000000000580947 */ /* 0x000fea0003800000 */
[----:B-1----:R-:W1:Y:S01]  /*02b0*/  S2UR UR5, SR_CgaCtaId ;  /* 0x00000000000579c3 */ /* 0x002e620000008800 */
[----:B------:R-:W-:Y:S01]  /*02c0*/  UMOV UR4, 0x400 ;  /* 0x0000040000047882 */ /* 0x000fe20000000000 */
[----:B------:R-:W-:Y:S01]  /*02d0*/  UMOV UR6, 0x1 ;  /* 0x0000000100067882 */ /* 0x000fe20000000000 */
[----:B------:R-:W-:Y:S01]  /*02e0*/  UMOV UR7, 0x80 ;  /* 0x0000008000077882 */ /* 0x000fe20000000000 */
[----:B------:R-:W-:Y:S01]  /*02f0*/  ELECT P0, URZ, PT ;  /* 0x00000000003f782f */ /* 0x000fe20003800000 */
[----:B-1----:R-:W-:Y:S02]  /*0300*/  ULEA UR8, UR5, UR4, 0x18 ;  /* 0x0000000405087291 */ /* 0x002fe4000f8ec03f */
[----:B------:R-:W-:-:S04]  /*0310*/  UIADD3 UR4, -UR6, 0x100000, URZ ;  /* 0x0010000006047890 */ /* 0x000fc8000fffe13f */
[----:B------:R-:W-:Y:S02]  /*0320*/  USHF.L.U32 UR5, UR4, 0xb, URZ ;  /* 0x0000000b04057899 */ /* 0x000fe4000800063f */
[----:B------:R-:W-:Y:S02]  /*0330*/  USHF.L.U32 UR4, UR4, 0x1, URZ ;  /* 0x0000000104047899 */ /* 0x000fe4000800063f */
[----:B------:R-:W-:-:S04]  /*0340*/  UIADD3 UR6, -UR7, 0x100000, URZ ;  /* 0x0010000007067890 */ /* 0x000fc8000fffe13f */
[----:B------:R-:W-:Y:S02]  /*0350*/  USHF.L.U32 UR7, UR6, 0xb, URZ ;  /* 0x0000000b06077899 */ /* 0x000fe4000800063f */
[----:B------:R-:W-:Y:S01]  /*0360*/  USHF.L.U32 UR6, UR6, 0x1, URZ ;  /* 0x0000000106067899 */ /* 0x000fe2000800063f */
[----:B------:R-:W1:Y:S03]  /*0370*/  FENCE.VIEW.ASYNC.S ;  /* 0x00000000000073c6 */ /* 0x000e660000000000 */
[----:B-1----:R4:W1:Y:S08]  /*0380*/  SYNCS.EXCH.64 URZ, [UR8+0x12000], UR4 ;  /* 0x01200004083f75b2 */ /* 0x0028700008000100 */
[----:B------:R4:W1:Y:S01]  /*0390*/  SYNCS.EXCH.64 URZ, [UR8+0x12020], UR6 ;  /* 0x01202006083f75b2 */ /* 0x0008620008000100 */
[----:B------:R4:W1:Y:S01]  /*03a0*/  SYNCS.EXCH.64 URZ, [UR8+0x12008], UR4 ;  /* 0x01200804083f75b2 */ /* 0x0008620008000100 */
[----:B------:R4:W1:Y:S01]  /*03b0*/  SYNCS.EXCH.64 URZ, [UR8+0x12028], UR6 ;  /* 0x01202806083f75b2 */ /* 0x0008620008000100 */
[----:B------:R4:W1:Y:S01]  /*03c0*/  SYNCS.EXCH.64 URZ, [UR8+0x12010], UR4 ;  /* 0x01201004083f75b2 */ /* 0x0008620008000100 */
[----:B------:R4:W1:Y:S01]  /*03d0*/  SYNCS.EXCH.64 URZ, [UR8+0x12030], UR6 ;  /* 0x01203006083f75b2 */ /* 0x0008620008000100 */
[----:B------:R4:W1:Y:S01]  /*03e0*/  SYNCS.EXCH.64 URZ, [UR8+0x12018], UR4 ;  /* 0x01201804083f75b2 */ /* 0x0008620008000100 */
[----:B------:R4:W1:Y:S02]  /*03f0*/  SYNCS.EXCH.64 URZ, [UR8+0x12038], UR6 ;  /* 0x01203806083f75b2 */ /* 0x0008640008000100 */
[----:B----4-:R-:W-:Y:S01]  /*0400*/  NOP ;  /* 0x0000000000007918 */ /* 0x010fe20000000000 */
.L_x_3:
        /* <DEDUP_REMOVED lines=20> */
[----:B------:R4:W1:Y:S02]  /*0550*/  SYNCS.EXCH.64 URZ, [UR8+0x12068], UR6 ;  /* 0x01206806083f75b2 */ /* 0x0008640008000100 */
[----:B----4-:R-:W-:Y:S01]  /*0560*/  NOP ;  /* 0x0000000000007918 */ /* 0x010fe20000000000 */
.L_x_4:
[----:B------:R-:W4:Y:S01]  /*0570*/  SHFL.IDX PT, R9, R9, RZ, 0x1f ;  /* 0x00001fff09097589 */ /* 0x000f2200000e0000 */
[----:B------:R-:W-:Y:S02]  /*0580*/  ELECT P0, URZ, PT ;  /* 0x00000000003f782f */ /* 0x000fe40003800000 */
[----:B------:R-:W-:Y:S01]  /*0590*/  SHF.R.S32.HI R3, RZ, 0x1f, R16 ;  /* 0x0000001fff037819 */ /* 0x000fe20000011410 */
[----:B------:R-:W-:Y:S01]  /*05a0*/  NOP ;  /* 0x0000000000007918 */ /* 0x000fe20000000000 */
[----:B------:R-:W4:Y:S01]  /*05b0*/  S2UR UR36, SR_CTAID.Y ;  /* 0x00000000002479c3 */ /* 0x000f220000002600 */
[----:B------:R-:W-:Y:S01]  /*05c0*/  BSSY B0, `(.L_x_5) ;  /* 0x0000025000007945 */ /* 0x000fe20003800000 */
[----:B------:R-:W-:Y:S01]  /*05d0*/  LEA.HI R3, R3, R16, RZ, 0x7 ;  /* 0x0000001003037211 */ /* 0x000fe200078f38ff */
[----:B------:R-:W-:-:S03]  /*05e0*/  IMAD.MOV.U32 R8, RZ, RZ, RZ ;  /* 0x000000ffff087224 */ /* 0x000fc600078e00ff */
[----:B------:R-:W-:Y:S02]  /*05f0*/  LOP3.LUT R3, R3, 0xffffff80, RZ, 0xc0, !PT ;  /* 0xffffff8003037812 */ /* 0x000fe400078ec0ff */
[----:B------:R-:W4:Y:S03]  /*0600*/  S2UR UR37, SR_CTAID.Z ;  /* 0x00000000002579c3 */ /* 0x000f260000002700 */
[----:B------:R-:W-:-:S05]  /*0610*/  IMAD.IADD R0, R16, 0x1, -R3 ;  /* 0x0000000110007824 */ /* 0x000fca00078e0a03 */
[----:B-123--:R-:W-:Y:S01]  /*0620*/  BAR.SYNC.DEFER_BLOCKING 0x0 ;  /* 0x0000000000007b1d */ /* 0x00efe20000010000 */
[----:B----4-:R-:W-:-:S13]  /*0630*/  ISETP.EQ.AND P1, PT, R9, RZ, P0 ;  /* 0x000000ff0900720c */ /* 0x010fda0000722270 */
[----:B------:R-:W-:Y:S05]  /*0640*/  @!P1 BRA `(.L_x_6) ;  /* 0x0000000000709947 */ /* 0x000fea0003800000 */
[----:B------:R-:W1:Y:S01]  /*0650*/  S2R R3, SR_CgaCtaId ;  /* 0x0000000000037919 */ /* 0x000e620000008800 */
[----:B------:R-:W-:Y:S02]  /*0660*/  MOV R2, 0x400 ;  /* 0x0000040000027802 */ /* 0x000fe40000000f00 */
[----:B------:R-:W-:Y:S02]  /*0670*/  MOV R4, 0x1 ;  /* 0x0000000100047802 */ /* 0x000fe40000000f00 */
[----:B------:R-:W-:Y:S02]  /*0680*/  ISETP.NE.AND P3, PT, R0, RZ, PT ;  /* 0x000000ff0000720c */ /* 0x000fe40003f65270 */
[----:B-1----:R-:W-:Y:S02]  /*0690*/  LEA R3, R3, R2, 0x18 ;  /* 0x0000000203037211 */ /* 0x002fe400078ec0ff */
[----:B------:R-:W-:-:S04]  /*06a0*/  SHF.L.U32 R2, R4, 0x1f, RZ ;  /* 0x0000001f04027819 */ /* 0x000fc800000006ff */
[----:B------:R-:W1:Y:S02]  /*06b0*/  SYNCS.PHASECHK.TRANS64.TRYWAIT P2, [R3+URZ+0x12048], R2 ;  /* 0x01204802030075a7 */ /* 0x000e64000804017f */
[----:B-1----:R-:W-:Y:S05]  /*06c0*/  @!P2 BRA `(.L_x_7) ;  /* 0x000000ac00a8a947 */ /* 0x002fea0003800000 */
.L_x_72:
[----:B------:R-:W-:Y:S05]  /*06d0*/  @P3 BRA `(.L_x_8) ;  /* 0x0000000000143947 */ /* 0x000fea0003800000 */
[----:B------:R-:W-:Y:S01]  /*06e0*/  LOP3.LUT P2, RZ, R16, 0x1f, RZ, 0xc0, !PT ;  /* 0x0000001f10ff7812 */ /* 0x000fe2000784c0ff */
[----:B-1----:R-:W-:-:S04]  /*06f0*/  IMAD.MOV.U32 R2, RZ, RZ, 0x2000 ;  /* 0x00002000ff027424 */ /* 0x002fc800078e00ff */
[----:B------:R2:W-:Y:S08]  /*0700*/  SYNCS.ARRIVE.TRANS64 RZ, [R3+URZ+0x12040], R2 ;  /* 0x0120400203ff79a7 */ /* 0x0005f0000800003f */
[----:B------:R-:W-:Y:S05]  /*0710*/  @!P2 BRA `(.L_x_8) ;  /* 0x000000000004a947 */ /* 0x000fea0003800000 */
[----:B------:R-:W-:Y:S01]  /*0720*/  BPT.TRAP 0x1 ;  /* 0x000000040000795c */ /* 0x000fe20000300000 */
.L_x_8:
[----:B------:R-:W3:Y:S01]  /*0730*/  S2UR UR11, SR_CTAID.X ;  /* 0x00000000000b79c3 */ /* 0x000ee20000002500 */
[----:B------:R-:W-:Y:S01]  /*0740*/  R2UR UR8, R3 ;  /* 0x00000000030872ca */ /* 0x000fe200000e0000 */
[----:B------:R-:W-:Y:S01]  /*0750*/  ULDC.64 UR4, c[0x0][0x198] ;  /* 0x0000660000047ab9 */ /* 0x000fe20000000a00 */
[----:B------:R-:W-:Y:S01]  /*0760*/  UMOV UR6, 0x0 ;  /* 0x0000000000067882 */ /* 0x000fe20000000000 */
[----:B------:R-:W-:Y:S01]  /*0770*/  UIADD3 UR4, UP0, UR4, 0xf0, URZ ;  /* 0x000000f004047890 */ /* 0x000fe2000ff1e03f */
[----:B------:R-:W-:Y:S01]  /*0780*/  UMOV UR7, 0x10000000 ;  /* 0x1000000000077882 */ /* 0x000fe20000000000 */
[----:B------:R-:W-:Y:S02]  /*0790*/  UMOV UR10, URZ ;  /* 0x0000003f000a7c82 */ /* 0x000fe40008000000 */
[----:B------:R-:W-:Y:S01]  /*07a0*/  UIADD3.X UR5, URZ, UR5, URZ, UP0, !UPT ;  /* 0x000000053f057290 */ /* 0x000fe200087fe43f */
[----:B------:R-:W-:Y:S01]  /*07b0*/  UMOV UR12, UR36 ;  /* 0x00000024000c7c82 */ /* 0x000fe20008000000 */
[----:B------:R-:W-:-:S04]  /*07c0*/  UMOV UR13, UR37 ;  /* 0x00000025000d7c82 */ /* 0x000fc80008000000 */
[----:B------:R-:W-:Y:S02]  /*07d0*/  UIADD3 UR9, UR8, 0x12040, URZ ;  /* 0x0001204008097890 */ /* 0x000fe4000fffe03f */
[----:B---3--:R-:W-:-:S09]  /*07e0*/  USHF.L.U32 UR11, UR11, 0x6, URZ ;  /* 0x000000060b0b7899 */ /* 0x008fd2000800063f */
[----:B------:R3:W-:Y:S02]  /*07f0*/  UTMALDG.4D [UR8], [UR4], desc[UR6] ;  /* 0x00000608040075b4 */ /* 0x0007e40008019000 */
[----:B---3--:R-:W-:Y:S01]  /*0800*/  NOP ;  /* 0x0000000000007918 */ /* 0x008fe20000000000 */
.L_x_6:
[----:B------:R-:W-:Y:S05]  /*0810*/  BSYNC B0 ;  /* 0x0000000000007941 */ /* 0x000fea0003800000 */
.L_x_5:
[----:B------:R-:W3:Y:S01]  /*0820*/  LDC R13, c[0x0][0x28c] ;  /* 0x0000a300ff0d7b82 */ /* 0x000ee20000000800 */
[----:B------:R-:W-:Y:S01]  /*0830*/  BSSY B0, `(.L_x_9) ;  /* 0x0000091000007945 */ /* 0x000fe20003800000 */
[----:B------:R-:W-:Y:S01]  /*0840*/  MOV R6, 0x1 ;  /* 0x0000000100067802 */ /* 0x000fe20000000f00 */
[----:B------:R-:W-:Y:S02]  /*0850*/  IMAD.MOV.U32 R4, RZ, RZ, 0x1 ;  /* 0x00000001ff047424 */ /* 0x000fe400078e00ff */
[----:B------:R-:W-:Y:S02]  /*0860*/  IMAD.MOV.U32 R5, RZ, RZ, RZ ;  /* 0x000000ffff057224 */ /* 0x000fe400078e00ff */
[----:B---3--:R-:W-:-:S05]  /*0870*/  VIADD R17, R13, 0x7f ;  /* 0x0000007f0d117836 */ /* 0x008fca0000000000 */
[----:B-12---:R-:W-:-:S04]  /*0880*/  SHF.R.S32.HI R2, RZ, 0x1f, R17 ;  /* 0x0000001fff027819 */ /* 0x006fc80000011411 */
[----:B------:R-:W-:-:S04]  /*0890*/  LEA.HI R17, R2, R17, RZ, 0x7 ;  /* 0x0000001102117211 */ /* 0x000fc800078f38ff */
[----:B------:R-:W-:-:S04]  /*08a0*/  SHF.R.S32.HI R7, RZ, 0x7, R17 ;  /* 0x00000007ff077819 */ /* 0x000fc80000011411 */
[----:B------:R-:W-:Y:S01]  /*08b0*/  SHF.L.U32 R7, R7, 0x1, RZ ;  /* 0x0000000107077819 */ /* 0x000fe200000006ff */
[----:B------:R-:W-:Y:S06]  /*08c0*/  @!P1 BRA `(.L_x_10) ;  /* 0x00000008001c9947 */ /* 0x000fec0003800000 */
[----:B------:R-:W-:Y:S01]  /*08d0*/  ISETP.GE.AND P1, PT, R13, 0x1, PT ;  /* 0x000000010d00780c */ /* 0x000fe20003f26270 */
[----:B------:R-:W-:Y:S01]  /*08e0*/  IMAD.MOV.U32 R8, RZ, RZ, RZ ;  /* 0x000000ffff087224 */ /* 0x000fe200078e00ff */
[----:B------:R-:W-:Y:S01]  /*08f0*/  LOP3.LUT R12, R16, 0x1f, RZ, 0xc0, !PT ;  /* 0x0000001f100c7812 */ /* 0x000fe200078ec0ff */
[----:B------:R-:W-:-:S10]  /*0900*/  IMAD.MOV.U32 R5, RZ, RZ, RZ ;  /* 0x000000ffff057224 */ /* 0x000fd400078e00ff */
        /* <DEDUP_REMOVED lines=9> */
.L_x_73:
[----:B------:R-:W-:Y:S01]  /*09a0*/  IMAD.MOV.U32 R5, RZ, RZ, 0x1 ;  /* 0x00000001ff057424 */ /* 0x000fe200078e00ff */
[----:B------:R-:W-:Y:S06]  /*09b0*/  @P2 BRA `(.L_x_13) ;  /* 0x0000000000142947 */ /* 0x000fec0003800000 */
[----:B------:R-:W-:Y:S01]  /*09c0*/  ISETP.NE.AND P1, PT, R12, RZ, PT ;  /* 0x000000ff0c00720c */ /* 0x000fe20003f25270 */
[----:B-1----:R-:W-:-:S04]  /*09d0*/  IMAD.MOV.U32 R2, RZ, RZ, 0x4000 ;  /* 0x00004000ff027424 */ /* 0x002fc800078e00ff */
[----:B------:R2:W-:Y:S08]  /*09e0*/  SYNCS.ARRIVE.TRANS64 RZ, [R3+URZ+0x12000], R2 ;  /* 0x0120000203ff79a7 */ /* 0x0005f0000800003f */
[----:B------:R-:W-:Y:S05]  /*09f0*/  @!P1 BRA `(.L_x_13) ;  /* 0x0000000000049947 */ /* 0x000fea0003800000 */
[----:B------:R-:W-:Y:S01]  /*0a00*/  BPT.TRAP 0x1 ;  /* 0x000000040000795c */ /* 0x000fe20000300000 */
.L_x_13:
[----:B------:R-:W3:Y:S01]  /*0a10*/  S2R R11, SR_CgaCtaId ;  /* 0x00000000000b7919 */ /* 0x000ee20000008800 */
[----:B------:R-:W-:Y:S01]  /*0a20*/  R2UR UR33, R3 ;  /* 0x00000000032172ca */ /* 0x000fe200000e0000 */
[----:B------:R-:W-:Y:S01]  /*0a30*/  ULDC.64 UR4, c[0x0][0x198] ;  /* 0x0000660000047ab9 */ /* 0x000fe20000000a00 */
[----:B-12---:R-:W-:Y:S01]  /*0a40*/  MOV R2, 0x400 ;  /* 0x0000040000027802 */ /* 0x006fe20000000f00 */
[----:B------:R-:W-:Y:S01]  /*0a50*/  UIADD3 UR4, UP0, UR4, 0x1f0, URZ ;  /* 0x000001f004047890 */ /* 0x000fe2000ff1e03f */
[----:B------:R-:W-:Y:S01]  /*0a60*/  MOV R3, 0x1 ;  /* 0x0000000100037802 */ /* 0x000fe20000000f00 */
[----:B------:R-:W-:Y:S01]  /*0a70*/  UMOV UR6, 0x0 ;  /* 0x0000000000067882 */ /* 0x000fe20000000000 */
[----:B------:R-:W-:Y:S01]  /*0a80*/  UMOV UR7, 0x10000000 ;  /* 0x1000000000077882 */ /* 0x000fe20000000000 */
[----:B------:R-:W-:Y:S01]  /*0a90*/  UIADD3.X UR5, URZ, UR5, URZ, UP0, !UPT ;  /* 0x000000053f057290 */ /* 0x000fe200087fe43f */
[----:B------:R-:W-:Y:S01]  /*0aa0*/  SHF.L.U32 R3, R3, 0x1f, RZ ;  /* 0x0000001f03037819 */ /* 0x000fe200000006ff */
[----:B------:R-:W-:Y:S01]  /*0ab0*/  UMOV UR34, URZ ;  /* 0x0000003f00227c82 */ /* 0x000fe20008000000 */
[----:B------:R-:W-:Y:S01]  /*0ac0*/  UMOV UR35, URZ ;  /* 0x0000003f00237c82 */ /* 0x000fe20008000000 */
[----:B------:R-:W-:-:S02]  /*0ad0*/  ISETP.NE.AND P2, PT, R0, RZ, PT ;  /* 0x000000ff0000720c */ /* 0x000fc40003f45270 */
[----:B------:R-:W-:Y:S02]  /*0ae0*/  UIADD3 UR32, UR33, 0x2000, URZ ;  /* 0x0000200021207890 */ /* 0x000fe4000fffe03f */
[----:B------:R-:W-:-:S09]  /*0af0*/  UIADD3 UR33, UR33, 0x12000, URZ ;  /* 0x0001200021217890 */ /* 0x000fd2000fffe03f */
[----:B------:R1:W-:Y:S01]  /*0b00*/  UTMALDG.4D [UR32], [UR4], desc[UR6] ;  /* 0x00000620040075b4 */ /* 0x0003e20008019000 */
[----:B---3--:R-:W-:-:S05]  /*0b10*/  LEA R4, R11, R2, 0x18 ;  /* 0x000000020b047211 */ /* 0x008fca00078ec0ff */
[----:B------:R-:W-:-:S04]  /*0b20*/  IMAD R2, R5, 0x8, R4 ;  /* 0x0000000805027824 */ /* 0x000fc800078e0204 */
[----:B------:R-:W2:Y:S02]  /*0b30*/  SYNCS.PHASECHK.TRANS64.TRYWAIT P1, [R2+URZ+0x12020], R3 ;  /* 0x01202003020075a7 */ /* 0x000ea4000802017f */
[----:B-12---:R-:W-:Y:S05]  /*0b40*/  @!P1 BRA `(.L_x_14) ;  /* 0x000000a800b09947 */ /* 0x006fea0003800000 */
.L_x_74:
[----:B------:R-:W-:Y:S01]  /*0b50*/  IMAD.MOV.U32 R8, RZ, RZ, 0x1 ;  /* 0x00000001ff087424 */ /* 0x000fe200078e00ff */
[----:B------:R-:W-:Y:S06]  /*0b60*/  @P2 BRA `(.L_x_15) ;  /* 0x0000000000142947 */ /* 0x000fec0003800000 */
[----:B------:R-:W-:Y:S02]  /*0b70*/  ISETP.NE.AND P1, PT, R12, RZ, PT ;  /* 0x000000ff0c00720c */ /* 0x000fe40003f25270 */
[----:B-1----:R-:W-:-:S04]  /*0b80*/  MOV R3, 0x4000 ;  /* 0x0000400000037802 */ /* 0x002fc80000000f00 */
[----:B------:R2:W-:Y:S07]  /*0b90*/  SYNCS.ARRIVE.TRANS64 RZ, [R2+URZ+0x12000], R3 ;  /* 0x0120000302ff79a7 */ /* 0x0005ee000800003f */
[----:B------:R-:W-:Y:S05]  /*0ba0*/  @!P1 BRA `(.L_x_15) ;  /* 0x0000000000049947 */ /* 0x000fea0003800000 */
[----:B------:R-:W-:Y:S01]  /*0bb0*/  BPT.TRAP 0x1 ;  /* 0x000000040000795c */ /* 0x000fe20000300000 */
.L_x_15:
[C---:B------:R-:W-:Y:S01]  /*0bc0*/  IMAD R4, R5.reuse, 0x4000, R4 ;  /* 0x0000400005047824 */ /* 0x040fe200078e0204 */
[----:B------:R-:W-:Y:S01]  /*0bd0*/  R2UR UR33, R2 ;  /* 0x00000000022172ca */ /* 0x000fe200000e0000 */
[----:B------:R-:W-:Y:S01]  /*0be0*/  ULDC.64 UR4, c[0x0][0x198] ;  /* 0x0000660000047ab9 */ /* 0x000fe20000000a00 */
[----:B------:R-:W-:Y:S01]  /*0bf0*/  UMOV UR6, 0x0 ;  /* 0x0000000000067882 */ /* 0x000fe20000000000 */
[----:B------:R-:W-:Y:S01]  /*0c00*/  UIADD3 UR4, UP0, UR4, 0x2f0, URZ ;  /* 0x000002f004047890 */ /* 0x000fe2000ff1e03f */
[----:B------:R-:W-:Y:S01]  /*0c10*/  R2UR UR32, R4 ;  /* 0x00000000042072ca */ /* 0x000fe200000e0000 */
[----:B------:R-:W-:Y:S01]  /*0c20*/  UMOV UR7, 0x10000000 ;  /* 0x1000000000077882 */ /* 0x000fe20000000000 */
[----:B------:R-:W-:Y:S01]  /*0c30*/  UMOV UR34, URZ ;  /* 0x0000003f00227c82 */ /* 0x000fe20008000000 */
[----:B------:R-:W-:Y:S01]  /*0c40*/  UIADD3.X UR5, URZ, UR5, URZ, UP0, !UPT ;  /* 0x000000053f057290 */ /* 0x000fe200087fe43f */
[----:B------:R-:W-:Y:S01]  /*0c50*/  VIADD R5, R5, 0x1 ;  /* 0x0000000105057836 */ /* 0x000fe20000000000 */
[----:B------:R-:W-:-:S04]  /*0c60*/  UMOV UR35, URZ ;  /* 0x0000003f00237c82 */ /* 0x000fc80008000000 */
[----:B------:R-:W-:-:S04]  /*0c70*/  UIADD3 UR33, UR33, 0x12000, URZ ;  /* 0x0001200021217890 */ /* 0x000fc8000fffe03f */
[----:B------:R-:W-:-:S09]  /*0c80*/  UIADD3 UR32, UR32, 0x2000, URZ ;  /* 0x0000200020207890 */ /* 0x000fd2000fffe03f */
[----:B------:R3:W-:Y:S02]  /*0c90*/  UTMALDG.4D [UR32], [UR4], desc[UR6] ;  /* 0x00000620040075b4 */ /* 0x0007e40008019000 */
[----:B---3--:R-:W-:Y:S01]  /*0ca0*/  NOP ;  /* 0x0000000000007918 */ /* 0x008fe20000000000 */
.L_x_11:
[----:B------:R-:W-:Y:S02]  /*0cb0*/  ISETP.GE.AND P1, PT, R13, 0x81, PT ;  /* 0x000000810d00780c */ /* 0x000fe40003f26270 */
[----:B------:R-:W-:-:S11]  /*0cc0*/  MOV R4, 0x1 ;  /* 0x0000000100047802 */ /* 0x000fd60000000f00 */
[----:B------:R-:W-:Y:S05]  /*0cd0*/  @!P1 BRA `(.L_x_16) ;  /* 0x0000000400149947 */ /* 0x000fea0003800000 */
[----:B-12---:R-:W1:Y:S01]  /*0ce0*/  S2R R3, SR_CgaCtaId ;  /* 0x0000000000037919 */ /* 0x006e620000008800 */
[----:B------:R-:W-:Y:S01]  /*0cf0*/  MOV R2, 0x400 ;  /* 0x0000040000027802 */ /* 0x000fe20000000f00 */
[----:B------:R-:W-:Y:S01]  /*0d00*/  IMAD.MOV.U32 R4, RZ, RZ, 0x1 ;  /* 0x00000001ff047424 */ /* 0x000fe200078e00ff */
[----:B------:R-:W-:-:S04]  /*0d10*/  ISETP.NE.AND P2, PT, R0, RZ, PT ;  /* 0x000000ff0000720c */ /* 0x000fc80003f45270 */
[----:B------:R-:W-:Y:S02]  /*0d20*/  SHF.L.U32 R4, R4, 0x1f, RZ ;  /* 0x0000001f04047819 */ /* 0x000fe400000006ff */
[----:B-1----:R-:W-:-:S05]  /*0d30*/  LEA R2, R3, R2, 0x18 ;  /* 0x0000000203027211 */ /* 0x002fca00078ec0ff */
[----:B------:R-:W-:-:S04]  /*0d40*/  IMAD R3, R5, 0x8, R2 ;  /* 0x0000000805037824 */ /* 0x000fc800078e0202 */
[----:B------:R-:W1:Y:S02]  /*0d50*/  SYNCS.PHASECHK.TRANS64.TRYWAIT P1, [R3+URZ+0x12020], R4 ;  /* 0x01202004030075a7 */ /* 0x000e64000802017f */
[----:B-1----:R-:W-:Y:S05]  /*0d60*/  @!P1 BRA `(.L_x_17) ;  /* 0x000000a8003c9947 */ /* 0x002fea0003800000 */
.L_x_75:
[----:B------:R-:W-:Y:S05]  /*0d70*/  @P2 BRA `(.L_x_18) ;  /* 0x0000000000142947 */ /* 0x000fea0003800000 */
[----:B------:R-:W-:Y:S02]  /*0d80*/  ISETP.NE.AND P1, PT, R12, RZ, PT ;  /* 0x000000ff0c00720c */ /* 0x000fe40003f25270 */
[----:B-1----:R-:W-:-:S04]  /*0d90*/  MOV R4, 0x4000 ;  /* 0x0000400000047802 */ /* 0x002fc80000000f00 */
[----:B------:R2:W-:Y:S07]  /*0da0*/  SYNCS.ARRIVE.TRANS64 RZ, [R3+URZ+0x12000], R4 ;  /* 0x0120000403ff79a7 */ /* 0x0005ee000800003f */
[----:B------:R-:W-:Y:S05]  /*0db0*/  @!P1 BRA `(.L_x_18) ;  /* 0x0000000000049947 */ /* 0x000fea0003800000 */
[----:B------:R-:W-:Y:S01]  /*0dc0*/  BPT.TRAP 0x1 ;  /* 0x000000040000795c */ /* 0x000fe20000300000 */
.L_x_18:
[----:B------:R-:W3:Y:S01]  /*0dd0*/  S2R R11, SR_CgaCtaId ;  /* 0x00000000000b7919 */ /* 0x000ee20000008800 */
[C---:B------:R-:W-:Y:S01]  /*0de0*/  IMAD R2, R5.reuse, 0x4000, R2 ;  /* 0x0000400005027824 */ /* 0x040fe200078e0202 */
[----:B------:R-:W-:Y:S01]  /*0df0*/  R2UR UR35, R8 ;  /* 0x00000000082372ca */ /* 0x000fe200000e0000 */
[----:B------:R-:W-:Y:S01]  /*0e00*/  VIADD R5, R5, 0x1 ;  /* 0x0000000105057836 */ /* 0x000fe20000000000 */
[----:B------:R-:W-:Y:S01]  /*0e10*/  R2UR UR33, R3 ;  /* 0x00000000032172ca */ /* 0x000fe200000e0000 */
[----:B------:R-:W-:Y:S01]  /*0e20*/  ULDC.64 UR4, c[0x0][0x198] ;  /* 0x0000660000047ab9 */ /* 0x000fe20000000a00 */
[----:B------:R-:W-:Y:S01]  /*0e30*/  R2UR UR32, R2 ;  /* 0x00000000022072ca */ /* 0x000fe200000e0000 */
[----:B------:R-:W-:Y:S01]  /*0e40*/  UIADD3 UR4, UP0, UR4, 0x1f0, URZ ;  /* 0x000001f004047890 */ /* 0x000fe2000ff1e03f */
[----:B------:R-:W-:Y:S01]  /*0e50*/  MOV R2, 0x400 ;  /* 0x0000040000027802 */ /* 0x000fe20000000f00 */
[----:B------:R-:W-:Y:S01]  /*0e60*/  UMOV UR6, 0x0 ;  /* 0x0000000000067882 */ /* 0x000fe20000000000 */
[C---:B------:R-:W-:Y:S01]  /*0e70*/  ISETP.NE.AND P2, PT, R5.reuse, 0x4, PT ;  /* 0x000000040500780c */ /* 0x040fe20003f45270 */
[----:B------:R-:W-:Y:S01]  /*0e80*/  UIADD3.X UR5, URZ, UR5, URZ, UP0, !UPT ;  /* 0x000000053f057290 */ /* 0x000fe200087fe43f */
[C---:B------:R-:W-:Y:S01]  /*0e90*/  ISETP.NE.AND P1, PT, R5.reuse, 0x4, PT ;  /* 0x000000040500780c */ /* 0x040fe20003f25270 */
[----:B------:R-:W-:Y:S01]  /*0ea0*/  UMOV UR7, 0x10000000 ;  /* 0x1000000000077882 */ /* 0x000fe20000000000 */
[----:B------:R-:W-:Y:S01]  /*0eb0*/  SEL R5, R5, RZ, P2 ;  /* 0x000000ff05057207 */ /* 0x000fe20001000000 */
[----:B------:R-:W-:Y:S01]  /*0ec0*/  USHF.L.U32 UR35, UR35, 0x7, URZ ;  /* 0x0000000723237899 */ /* 0x000fe2000800063f */
[----:B-12---:R-:W-:Y:S01]  /*0ed0*/  SEL R4, RZ, 0x1, !P1 ;  /* 0x00000001ff047807 */ /* 0x006fe20004800000 */
[----:B------:R-:W-:Y:S01]  /*0ee0*/  UIADD3 UR33, UR33, 0x12000, URZ ;  /* 0x0001200021217890 */ /* 0x000fe2000fffe03f */
[----:B------:R-:W-:Y:S01]  /*0ef0*/  ISETP.NE.AND P2, PT, R0, RZ, PT ;  /* 0x000000ff0000720c */ /* 0x000fe20003f45270 */
[----:B------:R-:W-:Y:S01]  /*0f00*/  UIADD3 UR32, UR32, 0x2000, URZ ;  /* 0x0000200020207890 */ /* 0x000fe2000fffe03f */
[----:B------:R-:W-:-:S08]  /*0f10*/  UMOV UR34, URZ ;  /* 0x0000003f00227c82 */ /* 0x000fd00008000000 */
[----:B------:R1:W-:Y:S01]  /*0f20*/  UTMALDG.4D [UR32], [UR4], desc[UR6] ;  /* 0x00000620040075b4 */ /* 0x0003e20008019000 */
[----:B---3--:R-:W-:Y:S02]  /*0f30*/  LEA R10, R11, R2, 0x18 ;  /* 0x000000020b0a7211 */ /* 0x008fe400078ec0ff */
[----:B------:R-:W-:Y:S02]  /*0f40*/  SHF.L.U32 R2, R4, 0x1f, RZ ;  /* 0x0000001f04027819 */ /* 0x000fe400000006ff */
[----:B------:R-:W-:-:S04]  /*0f50*/  LEA R3, R5, R10, 0x3 ;  /* 0x0000000a05037211 */ /* 0x000fc800078e18ff */
[----:B------:R-:W2:Y:S02]  /*0f60*/  SYNCS.PHASECHK.TRANS64.TRYWAIT P1, [R3+URZ+0x12020], R2 ;  /* 0x01202002030075a7 */ /* 0x000ea4000802017f */
[----:B-12---:R-:W-:Y:S05]  /*0f70*/  @!P1 BRA `(.L_x_19) ;  /* 0x000000a400cc9947 */ /* 0x006fea0003800000 */
.L_x_76:
[----:B------:R-:W-:Y:S05]  /*0f80*/  @P2 BRA `(.L_x_20) ;  /* 0x0000000000142947 */ /* 0x000fea0003800000 */
[----:B------:R-:W-:Y:S01]  /*0f90*/  ISETP.NE.AND P1, PT, R12, RZ, PT ;  /* 0x000000ff0c00720c */ /* 0x000fe20003f25270 */
[----:B-1----:R-:W-:-:S04]  /*0fa0*/  IMAD.MOV.U32 R2, RZ, RZ, 0x4000 ;  /* 0x00004000ff027424 */ /* 0x002fc800078e00ff */
[----:B------:R2:W-:Y:S08]  /*0fb0*/  SYNCS.ARRIVE.TRANS64 RZ, [R3+URZ+0x12000], R2 ;  /* 0x0120000203ff79a7 */ /* 0x0005f0000800003f */
[----:B------:R-:W-:Y:S05]  /*0fc0*/  @!P1 BRA `(.L_x_20) ;  /* 0x0000000000049947 */ /* 0x000fea0003800000 */
[----:B------:R-:W-:Y:S01]  /*0fd0*/  BPT.TRAP 0x1 ;  /* 0x000000040000795c */ /* 0x000fe20000300000 */
.L_x_20:
[----:B------:R-:W-:Y:S01]  /*0fe0*/  IMAD R10, R5, 0x4000, R10 ;  /* 0x00004000050a7824 */ /* 0x000fe200078e020a */
[----:B------:R-:W-:Y:S01]  /*0ff0*/  R2UR UR35, R8 ;  /* 0x00000000082372ca */ /* 0x000fe200000e0000 */
[----:B------:R-:W-:Y:S01]  /*1000*/  ULDC.64 UR4, c[0x0][0x198] ;  /* 0x0000660000047ab9 */ /* 0x000fe20000000a00 */
[----:B------:R-:W-:Y:S01]  /*1010*/  R2UR UR33, R3 ;  /* 0x00000000032172ca */ /* 0x000fe200000e0000 */
[----:B------:R-:W-:Y:S01]  /*1020*/  UIADD3 UR4, UP0, UR4, 0x2f0, URZ ;  /* 0x000002f004047890 */ /* 0x000fe2000ff1e03f */
[----:B------:R-:W-:Y:S01]  /*1030*/  R2UR UR32, R10 ;  /* 0x000000000a2072ca */ /* 0x000fe200000e0000 */
[----:B------:R-:W-:Y:S01]  /*1040*/  UMOV UR6, 0x0 ;  /* 0x0000000000067882 */ /* 0x000fe20000000000 */
[----:B------:R-:W-:Y:S01]  /*1050*/  UMOV UR7, 0x10000000 ;  /* 0x1000000000077882 */ /* 0x000fe20000000000 */
[----:B------:R-:W-:Y:S01]  /*1060*/  UIADD3.X UR5, URZ, UR5, URZ, UP0, !UPT ;  /* 0x000000053f057290 */ /* 0x000fe200087fe43f */
[----:B------:R-:W-:Y:S01]  /*1070*/  IADD3 R5, R5, 0x1, RZ ;  /* 0x0000000105057810 */ /* 0x000fe20007ffe0ff */
[----:B------:R-:W-:Y:S01]  /*1080*/  UMOV UR34, URZ ;  /* 0x0000003f00227c82 */ /* 0x000fe20008000000 */
[----:B------:R-:W-:-:S02]  /*1090*/  VIADD R8, R8, 0x1 ;  /* 0x0000000108087836 */ /* 0x000fc40000000000 */
[C---:B------:R-:W-:Y:S01]  /*10a0*/  ISETP.NE.AND P1, PT, R5.reuse, 0x4, PT ;  /* 0x000000040500780c */ /* 0x040fe20003f25270 */
[----:B------:R-:W-:Y:S02]  /*10b0*/  USHF.L.U32 UR35, UR35, 0x7, URZ ;  /* 0x0000000723237899 */ /* 0x000fe4000800063f */
[----:B------:R-:W-:Y:S01]  /*10c0*/  UIADD3 UR33, UR33, 0x12000, URZ ;  /* 0x0001200021217890 */ /* 0x000fe2000fffe03f */
[----:B-12---:R-:W-:Y:S01]  /*10d0*/  SEL R3, RZ, 0x1, P1 ;  /* 0x00000001ff037807 */ /* 0x006fe20000800000 */
[----:B------:R-:W-:Y:S01]  /*10e0*/  UIADD3 UR32, UR32, 0x2000, URZ ;  /* 0x0000200020207890 */ /* 0x000fe2000fffe03f */
[----:B------:R-:W-:Y:S02]  /*10f0*/  SEL R5, R5, RZ, P1 ;  /* 0x000000ff05057207 */ /* 0x000fe40000800000 */
[----:B------:R-:W-:-:S06]  /*1100*/  LOP3.LUT R4, R4, R3, RZ, 0x3c, !PT ;  /* 0x0000000304047212 */ /* 0x000fcc00078e3cff */
[----:B------:R3:W-:Y:S02]  /*1110*/  UTMALDG.4D [UR32], [UR4], desc[UR6] ;  /* 0x00000620040075b4 */ /* 0x0007e40008019000 */
[----:B---3--:R-:W-:Y:S01]  /*1120*/  NOP ;  /* 0x0000000000007918 */ /* 0x008fe20000000000 */
.L_x_16:
[----:B------:R-:W-:-:S07]  /*1130*/  VIADD R7, R7, 0xfffffffc ;  /* 0xfffffffc07077836 */ /* 0x000fce0000000000 */
.L_x_10:
[----:B------:R-:W-:Y:S05]  /*1140*/  BSYNC B0 ;  /* 0x0000000000007941 */ /* 0x000fea0003800000 */
.L_x_9:
[----:B-12---:R-:W1:Y:S01]  /*1150*/  S2R R3, SR_CgaCtaId ;  /* 0x0000000000037919 */ /* 0x006e620000008800 */
[----:B------:R-:W-:Y:S02]  /*1160*/  MOV R2, 0x400 ;  /* 0x0000040000027802 */ /* 0x000fe40000000f00 */
[----:B------:R-:W-:Y:S02]  /*1170*/  SHF.L.U32 R89, RZ, 0x1f, RZ ;  /* 0x0000001fff597819 */ /* 0x000fe400000006ff */
[----:B-1----:R-:W-:-:S04]  /*1180*/  LEA R2, R3, R2, 0x18 ;  /* 0x0000000203027211 */ /* 0x002fc800078ec0ff */
[----:B------:R-:W1:Y:S02]  /*1190*/  SYNCS.PHASECHK.TRANS64.TRYWAIT P1, [R2+URZ+0x12040], R89 ;  /* 0x01204059020075a7 */ /* 0x000e64000802017f */
[----:B-1----:R-:W-:Y:S05]  /*11a0*/  @!P1 BRA `(.L_x_21) ;  /* 0x000000a400549947 */ /* 0x002fea0003800000 */
.L_x_77:
[----:B------:R-:W2:Y:S01]  /*11b0*/  SYNCS.PHASECHK.TRANS64.TRYWAIT P1, [R2+URZ+0x12000], R89 ;  /* 0x01200059020075a7 */ /* 0x000ea2000802017f */
[----:B------:R-:W-:-:S04]  /*11c0*/  SHF.R.S32.HI R3, RZ, 0x1f, R0 ;  /* 0x0000001fff037819 */ /* 0x000fc80000011400 */
[----:B------:R-:W-:-:S04]  /*11d0*/  LEA.HI R3, R3, R0, RZ, 0x2 ;  /* 0x0000000003037211 */ /* 0x000fc800078f10ff */
[----:B------:R-:W-:-:S04]  /*11e0*/  LOP3.LUT R3, R3, 0x7ffffffc, RZ, 0xc0, !PT ;  /* 0x7ffffffc03037812 */ /* 0x000fc800078ec0ff */
[----:B------:R-:W-:Y:S01]  /*11f0*/  IADD3 R10, -R3, R0, RZ ;  /* 0x00000000030a7210 */ /* 0x000fe20007ffe1ff */
[----:B------:R-:W-:-:S04]  /*1200*/  IMAD.MOV.U32 R3, RZ, RZ, RZ ;  /* 0x000000ffff037224 */ /* 0x000fc800078e00ff */
[----:B------:R-:W-:Y:S01]  /*1210*/  IMAD.SHL.U32 R10, R10, 0x2, RZ ;  /* 0x000000020a0a7824 */ /* 0x000fe200078e00ff */
[----:B--2---:R-:W-:Y:S06]  /*1220*/  @!P1 BRA `(.L_x_22) ;  /* 0x000000a400489947 */ /* 0x004fec0003800000 */
.L_x_78:
[----:B------:R-:W-:Y:S05]  /*1230*/  WARPSYNC.ALL ;  /* 0x0000000000007948 */ /* 0x000fea0003800000 */
[C---:B------:R-:W-:Y:S01]  /*1240*/  R2UR UR14, R2.reuse ;  /* 0x00000000020e72ca */ /* 0x040fe200000e0000 */
[----:B------:R-:W-:Y:S01]  /*1250*/  WARPGROUP.ARRIVE ;  /* 0x00000000000079c5 */ /* 0x000fe20000000000 */
[----:B------:R-:W-:Y:S01]  /*1260*/  R2UR UR4, R2 ;  /* 0x00000000020472ca */ /* 0x000fe200000e0000 */
[----:B------:R-:W-:Y:S01]  /*1270*/  UMOV UR25, 0x40000040 ;  /* 0x4000004000197882 */ /* 0x000fe20000000000 */
[----:B------:R-:W-:Y:S01]  /*1280*/  UMOV UR27, 0x40000040 ;  /* 0x40000040001b7882 */ /* 0x000fe20000000000 */
[----:B------:R-:W-:Y:S01]  /*1290*/  UMOV UR5, 0x40000040 ;  /* 0x4000004000057882 */ /* 0x000fe20000000000 */
[----:B------:R-:W-:Y:S01]  /*12a0*/  UMOV UR7, 0x40000040 ;  /* 0x4000004000077882 */ /* 0x000fe20000000000 */
[----:B------:R-:W-:Y:S01]  /*12b0*/  UMOV UR17, 0x40000040 ;  /* 0x4000004000117882 */ /* 0x000fe20000000000 */
[----:B------:R-:W-:Y:S01]  /*12c0*/  UMOV UR19, 0x40000040 ;  /* 0x4000004000137882 */ /* 0x000fe20000000000 */
[----:B------:R-:W-:Y:S01]  /*12d0*/  UMOV UR21, 0x40000040 ;  /* 0x4000004000157882 */ /* 0x000fe20000000000 */
[----:B------:R-:W-:Y:S01]  /*12e0*/  UMOV UR23, 0x40000040 ;  /* 0x4000004000177882 */ /* 0x000fe20000000000 */
[C---:B------:R-:W-:Y:S01]  /*12f0*/  IADD3 R12, R10.reuse, 0x1, RZ ;  /* 0x000000010a0c7810 */ /* 0x040fe20007ffe0ff */
[C---:B------:R-:W-:Y:S01]  /*1300*/  VIADD R14, R10.reuse, 0x8 ;  /* 0x000000080a0e7836 */ /* 0x040fe20000000000 */
[----:B------:R-:W-:Y:S01]  /*1310*/  UIADD3 UR14, UR14, 0x2000, URZ ;  /* 0x000020000e0e7890 */ /* 0x000fe2000fffe03f */
[-C--:B------:R-:W-:Y:S01]  /*1320*/  ISETP.GE.AND P6, PT, R10, R13.reuse, PT ;  /* 0x0000000d0a00720c */ /* 0x080fe20003fc6270 */
[----:B------:R-:W-:Y:S01]  /*1330*/  USHF.R.U32.HI UR4, URZ, 0x4, UR4 ;  /* 0x000000043f047899 */ /* 0x000fe20008011604 */
[-C--:B------:R-:W-:Y:S01]  /*1340*/  ISETP.GE.AND P1, PT, R12, R13.reuse, PT ;  /* 0x0000000d0c00720c */ /* 0x080fe20003f26270 */
[----:B------:R-:W-:Y:S01]  /*1350*/  USHF.R.U32.HI UR14, URZ, 0x4, UR14 ;  /* 0x000000043f0e7899 */ /* 0x000fe2000801160e */
[----:B------:R-:W-:Y:S01]  /*1360*/  VIADD R12, R10, 0x9 ;  /* 0x000000090a0c7836 */ /* 0x000fe20000000000 */
[----:B------:R-:W-:Y:S01]  /*1370*/  ULOP3.LUT UR4, UR4, 0x3fff, URZ, 0xc0, !UPT ;  /* 0x00003fff04047892 */ /* 0x000fe2000f8ec03f */
[-C--:B------:R-:W-:Y:S01]  /*1380*/  ISETP.GE.AND P2, PT, R14, R13.reuse, PT ;  /* 0x0000000d0e00720c */ /* 0x080fe20003f46270 */
[----:B------:R-:W-:Y:S01]  /*1390*/  ULOP3.LUT UR14, UR14, 0x3fff, URZ, 0xc0, !UPT ;  /* 0x00003fff0e0e7892 */ /* 0x000fe2000f8ec03f */
[----:B------:R-:W-:Y:S01]  /*13a0*/  VIADD R14, R10, 0x11 ;  /* 0x000000110a0e7836 */ /* 0x000fe20000000000 */
[----:B------:R-:W-:Y:S01]  /*13b0*/  ULOP3.LUT UR8, UR4, 0x10000, URZ, 0xfc, !UPT ;  /* 0x0001000004087892 */ /* 0x000fe2000f8efc3f */
[-C--:B------:R-:W-:Y:S01]  /*13c0*/  ISETP.GE.AND P3, PT, R12, R13.reuse, PT ;  /* 0x0000000d0c00720c */ /* 0x080fe20003f66270 */
[----:B------:R-:W-:Y:S01]  /*13d0*/  ULOP3.LUT UR28, UR14, 0x10000, URZ, 0xfc, !UPT ;  /* 0x000100000e1c7892 */ /* 0x000fe2000f8efc3f */
[----:B------:R-:W-:Y:S01]  /*13e0*/  VIADD R12, R10, 0x18 ;  /* 0x000000180a0c7836 */ /* 0x000fe20000000000 */
[----:B------:R-:W-:Y:S01]  /*13f0*/  UIADD3 UR4, UR8, 0x2, URZ ;  /* 0x0000000208047890 */ /* 0x000fe2000fffe03f */
[-C--:B------:R-:W-:Y:S01]  /*1400*/  ISETP.GE.AND P5, PT, R14, R13.reuse, PT ;  /* 0x0000000d0e00720c */ /* 0x080fe20003fa6270 */
[----:B------:R-:W-:Y:S01]  /*1410*/  UIADD3 UR6, UR28, 0x2, URZ ;  /* 0x000000021c067890 */ /* 0x000fe2000fffe03f */
[C---:B------:R-:W-:Y:S01]  /*1420*/  IADD3 R14, R10.reuse, 0x19, RZ ;  /* 0x000000190a0e7810 */ /* 0x040fe20007ffe0ff */
[----:B------:R-:W-:Y:S01]  /*1430*/  UMOV UR24, UR8 ;  /* 0x0000000800187c82 */ /* 0x000fe20008000000 */
[----:B------:R-:W-:Y:S01]  /*1440*/  UMOV UR26, UR28 ;  /* 0x0000001c001a7c82 */ /* 0x000fe20008000000 */
[----:B------:R-:W-:Y:S01]  /*1450*/  UIADD3 UR16, UR8, 0x4, URZ ;  /* 0x0000000408107890 */ /* 0x000fe2000fffe03f */
[----:B------:R-:W-:Y:S01]  /*1460*/  HGMMA.64x128x16.F32.BF16 R24, gdesc[UR24], RZ, !UPT, gsb0 ;  /* 0x01e00000181879f0 */ /* 0x000fe2000c0018ff */
[----:B------:R-:W-:Y:S01]  /*1470*/  UIADD3 UR18, UR28, 0x4, URZ ;  /* 0x000000041c127890 */ /* 0x000fe2000fffe03f */
[C---:B------:R-:W-:Y:S01]  /*1480*/  IADD3 R18, R10.reuse, 0x10, RZ ;  /* 0x000000100a127810 */ /* 0x040fe20007ffe0ff */
[----:B------:R-:W-:Y:S01]  /*1490*/  UIADD3 UR20, UR8, 0x6, URZ ;  /* 0x0000000608147890 */ /* 0x000fe2000fffe03f */
[----:B------:R-:W-:Y:S01]  /*14a0*/  VIADD R20, R10, 0x39 ;  /* 0x000000390a147836 */ /* 0x000fe20000000000 */
[----:B------:R-:W-:Y:S01]  /*14b0*/  UIADD3 UR22, UR28, 0x6, URZ ;  /* 0x000000061c167890 */ /* 0x000fe2000fffe03f */
[----:B------:R-:W-:Y:S01]  /*14c0*/  ISETP.GE.AND P4, PT, R18, R13, PT ;  /* 0x0000000d1200720c */ /* 0x000fe20003f86270 */
[C---:B------:R-:W-:Y:S01]  /*14d0*/  VIADD R18, R10.reuse, 0x29 ;  /* 0x000000290a127836 */ /* 0x040fe20000000000 */
[----:B------:R-:W-:Y:S01]  /*14e0*/  IADD3 R22, R10, 0x49, RZ ;  /* 0x000000490a167810 */ /* 0x000fe20007ffe0ff */
[----:B------:R-:W-:-:S02]  /*14f0*/  WARPGROUP.DEPBAR.LE gsb0, 0x0 ;  /* 0x00008000000079c5 */ /* 0x000fc40000010000 */
[----:B------:R-:W-:-:S06]  /*1500*/  WARPGROUP.ARRIVE ;  /* 0x00000000000079c5 */ /* 0x000fcc0000000000 */
[----:B------:R-:W-:Y:S01]  /*1510*/  HGMMA.64x128x16.F32.BF16 R24, gdesc[UR4], R24, gsb0 ;  /* 0x01e00000041879f0 */ /* 0x000fe20008001818 */
[----:B------:R-:W-:Y:S02]  /*1520*/  ULDC UR6, c[0x0][0x604] ;  /* 0x0001810000067ab9 */ /* 0x000fe40000000800 */
[----:B------:R-:W-:Y:S02]  /*1530*/  WARPGROUP.DEPBAR.LE gsb0, 0x0 ;  /* 0x00008000000079c5 */ /* 0x000fe40000010000 */
[----:B------:R-:W-:-:S07]  /*1540*/  WARPGROUP.ARRIVE ;  /* 0x00000000000079c5 */ /* 0x000fce0000000000 */
[----:B------:R-:W-:Y:S03]  /*1550*/  HGMMA.64x128x16.F32.BF16 R24, gdesc[UR16], R24, gsb0 ;  /* 0x01e00000101879f0 */ /* 0x000fe60008001818 */
[----:B------:R-:W-:Y:S02]  /*1560*/  WARPGROUP.DEPBAR.LE gsb0, 0x0 ;  /* 0x00008000000079c5 */ /* 0x000fe40000010000 */
[----:B------:R-:W-:-:S07]  /*1570*/  WARPGROUP.ARRIVE ;  /* 0x00000000000079c5 */ /* 0x000fce0000000000 */
[----:B------:R-:W-:Y:S03]  /*1580*/  HGMMA.64x128x16.F32.BF16 R24, gdesc[UR20], R24, gsb0 ;  /* 0x01e00000141879f0 */ /* 0x000fe60008001818 */
[----:B------:R-:W-:Y:S02]  /*1590*/  WARPGROUP.DEPBAR.LE gsb0, 0x0 ;  /* 0x00008000000079c5 */ /* 0x000fe40000010000 */
[----:B------:R-:W-:Y:S02]  /*15a0*/  FSEL R93, R24, -INF , !P6 ;  /* 0xff800000185d7808 */ /* 0x000fe40007000000 */
[----:B------:R-:W-:Y:S02]  /*15b0*/  FSEL R94, R25, -INF , !P1 ;  /* 0xff800000195e7808 */ /* 0x000fe40004800000 */
[----:B------:R-:W-:Y:S02]  /*15c0*/  FSEL R26, R26, -INF , !P6 ;  /* 0xff8000001a1a7808 */ /* 0x000fe40007000000 */
[----:B------:R-:W-:Y:S01]  /*15d0*/  ISETP.GE.AND P6, PT, R12, R13, PT ;  /* 0x0000000d0c00720c */ /* 0x000fe20003fc6270 */
[----:B------:R-:W-:Y:S01]  /*15e0*/  VIADD R12, R10, 0x20 ;  /* 0x000000200a0c7836 */ /* 0x000fe20000000000 */
[----:B------:R-:W-:-:S02]  /*15f0*/  FSEL R27, R27, -INF , !P1 ;  /* 0xff8000001b1b7808 */ /* 0x000fc40004800000 */
[----:B------:R-:W-:Y:S02]  /*1600*/  FSEL R95, R28, -INF , !P2 ;  /* 0xff8000001c5f7808 */ /* 0x000fe40005000000 */
[----:B------:R-:W-:Y:S02]  /*1610*/  FMNMX R24, R93, R94, !PT ;  /* 0x0000005e5d187209 */ /* 0x000fe40007800000 */
[----:B------:R-:W-:Y:S01]  /*1620*/  ISETP.GE.AND P1, PT, R14, R13, PT ;  /* 0x0000000d0e00720c */ /* 0x000fe20003f26270 */
[----:B------:R-:W-:Y:S01]  /*1630*/  VIADD R14, R10, 0x21 ;  /* 0x000000210a0e7836 */ /* 0x000fe20000000000 */
[----:B------:R-:W-:Y:S02]  /*1640*/  FSEL R11, R30, -INF , !P2 ;  /* 0xff8000001e0b7808 */ /* 0x000fe40005000000 */
[----:B------:R-:W-:Y:S02]  /*1650*/  FMNMX R28, R26, R27, !PT ;  /* 0x0000001b1a1c7209 */ /* 0x000fe40007800000 */
[----:B------:R-:W-:-:S02]  /*1660*/  FSEL R29, R29, -INF , !P3 ;  /* 0xff8000001d1d7808 */ /* 0x000fc40005800000 */
[----:B------:R-:W-:Y:S02]  /*1670*/  FMNMX R24, R95, R24, !PT ;  /* 0x000000185f187209 */ /* 0x000fe40007800000 */
[-C--:B------:R-:W-:Y:S02]  /*1680*/  ISETP.GE.AND P2, PT, R12, R13.reuse, PT ;  /* 0x0000000d0c00720c */ /* 0x080fe40003f46270 */
[----:B------:R-:W-:Y:S02]  /*1690*/  FSEL R12, R31, -INF , !P3 ;  /* 0xff8000001f0c7808 */ /* 0x000fe40005800000 */
[----:B------:R-:W-:Y:S02]  /*16a0*/  ISETP.GE.AND P3, PT, R14, R13, PT ;  /* 0x0000000d0e00720c */ /* 0x000fe40003f66270 */
[----:B------:R-:W-:Y:S02]  /*16b0*/  FMNMX R19, R11, R28, !PT ;  /* 0x0000001c0b137209 */ /* 0x000fe40007800000 */
[----:B------:R-:W-:-:S02]  /*16c0*/  IADD3 R14, R10, 0x28, RZ ;  /* 0x000000280a0e7810 */ /* 0x000fc40007ffe0ff */
[----:B------:R-:W-:Y:S02]  /*16d0*/  FSEL R32, R32, -INF , !P4 ;  /* 0xff80000020207808 */ /* 0x000fe40006000000 */
[----:B------:R-:W-:Y:S02]  /*16e0*/  FSEL R33, R33, -INF , !P5 ;  /* 0xff80000021217808 */ /* 0x000fe40006800000 */
[----:B------:R-:W-:Y:S02]  /*16f0*/  FSEL R35, R35, -INF , !P5 ;  /* 0xff80000023237808 */ /* 0x000fe40006800000 */
[----:B------:R-:W-:Y:S02]  /*1700*/  FMNMX R25, R29, R24, !PT ;  /* 0x000000181d197209 */ /* 0x000fe40007800000 */
[----:B------:R-:W-:Y:S02]  /*1710*/  ISETP.GE.AND P5, PT, R18, R13, PT ;  /* 0x0000000d1200720c */ /* 0x000fe40003fa6270 */
[----:B------:R-:W-:-:S02]  /*1720*/  IADD3 R18, R10, 0x31, RZ ;  /* 0x000000310a127810 */ /* 0x000fc40007ffe0ff */
[----:B------:R-:W-:Y:S02]  /*1730*/  FSEL R34, R34, -INF , !P4 ;  /* 0xff80000022227808 */ /* 0x000fe40006000000 */
[----:B------:R-:W-:Y:S02]  /*1740*/  FMNMX R19, R12, R19, !PT ;  /* 0x000000130c137209 */ /* 0x000fe40007800000 */
[----:B------:R-:W-:Y:S01]  /*1750*/  ISETP.GE.AND P4, PT, R14, R13, PT ;  /* 0x0000000d0e00720c */ /* 0x000fe20003f86270 */
[----:B------:R-:W-:Y:S01]  /*1760*/  VIADD R14, R10, 0x30 ;  /* 0x000000300a0e7836 */ /* 0x000fe20000000000 */
[----:B------:R-:W-:Y:S02]  /*1770*/  FMNMX R24, R32, R25, !PT ;  /* 0x0000001920187209 */ /* 0x000fe40007800000 */
[----:B------:R-:W-:Y:S02]  /*1780*/  FSEL R37, R37, -INF , !P1 ;  /* 0xff80000025257808 */ /* 0x000fe40004800000 */
[----:B------:R-:W-:-:S02]  /*1790*/  FSEL R39, R39, -INF , !P1 ;  /* 0xff80000027277808 */ /* 0x000fc40004800000 */
[----:B------:R-:W-:Y:S01]  /*17a0*/  ISETP.GE.AND P1, PT, R18, R13, PT ;  /* 0x0000000d1200720c */ /* 0x000fe20003f26270 */
[----:B------:R-:W-:Y:S01]  /*17b0*/  VIADD R18, R10, 0x38 ;  /* 0x000000380a127836 */ /* 0x000fe20000000000 */
[----:B------:R-:W-:Y:S02]  /*17c0*/  FMNMX R28, R34, R19, !PT ;  /* 0x00000013221c7209 */ /* 0x000fe40007800000 */
[----:B------:R-:W-:Y:S02]  /*17d0*/  FSEL R30, R36, -INF , !P6 ;  /* 0xff800000241e7808 */ /* 0x000fe40007000000 */
[----:B------:R-:W-:Y:S02]  /*17e0*/  FMNMX R19, R33, R24, !PT ;  /* 0x0000001821137209 */ /* 0x000fe40007800000 */
[----:B------:R-:W-:Y:S02]  /*17f0*/  FSEL R38, R38, -INF , !P6 ;  /* 0xff80000026267808 */ /* 0x000fe40007000000 */
[----:B------:R-:W-:-:S02]  /*1800*/  ISETP.GE.AND P6, PT, R14, R13, PT ;  /* 0x0000000d0e00720c */ /* 0x000fc40003fc6270 */
[----:B------:R-:W-:Y:S02]  /*1810*/  FSEL R40, R40, -INF , !P2 ;  /* 0xff80000028287808 */ /* 0x000fe40005000000 */
[----:B------:R-:W-:Y:S02]  /*1820*/  FSEL R14, R42, -INF , !P2 ;  /* 0xff8000002a0e7808 */ /* 0x000fe40005000000 */
[----:B------:R-:W-:Y:S02]  /*1830*/  FMNMX R25, R35, R28, !PT ;  /* 0x0000001c23197209 */ /* 0x000fe40007800000 */
[----:B------:R-:W-:Y:S02]  /*1840*/  ISETP.GE.AND P2, PT, R18, R13, PT ;  /* 0x0000000d1200720c */ /* 0x000fe40003f46270 */
[----:B------:R-:W-:Y:S02]  /*1850*/  FMNMX R24, R30, R19, !PT ;  /* 0x000000131e187209 */ /* 0x000fe40007800000 */
[----:B------:R-:W-:-:S02]  /*1860*/  IADD3 R18, R10, 0x40, RZ ;  /* 0x000000400a127810 */ /* 0x000fc40007ffe0ff */
[----:B------:R-:W-:Y:S02]  /*1870*/  FSEL R41, R41, -INF , !P3 ;  /* 0xff80000029297808 */ /* 0x000fe40005800000 */
[----:B------:R-:W-:Y:S02]  /*1880*/  FSEL R15, R43, -INF , !P3 ;  /* 0xff8000002b0f7808 */ /* 0x000fe40005800000 */
[----:B------:R-:W-:Y:S01]  /*1890*/  ISETP.GE.AND P3, PT, R20, R13, PT ;  /* 0x0000000d1400720c */ /* 0x000fe20003f66270 */
[----:B------:R-:W-:Y:S01]  /*18a0*/  VIADD R20, R10, 0x41 ;  /* 0x000000410a147836 */ /* 0x000fe20000000000 */
[----:B------:R-:W-:Y:S02]  /*18b0*/  FMNMX R28, R38, R25, !PT ;  /* 0x00000019261c7209 */ /* 0x000fe40007800000 */
[----:B------:R-:W-:Y:S02]  /*18c0*/  FSEL R44, R44, -INF , !P4 ;  /* 0xff8000002c2c7808 */ /* 0x000fe40006000000 */
[----:B------:R-:W-:-:S02]  /*18d0*/  FSEL R46, R46, -INF , !P4 ;  /* 0xff8000002e2e7808 */ /* 0x000fc40006000000 */
[----:B------:R-:W-:Y:S02]  /*18e0*/  FMNMX R19, R37, R24, !PT ;  /* 0x0000001825137209 */ /* 0x000fe40007800000 */
[----:B------:R-:W-:Y:S01]  /*18f0*/  ISETP.GE.AND P4, PT, R18, R13, PT ;  /* 0x0000000d1200720c */ /* 0x000fe20003f86270 */
[----:B------:R-:W-:Y:S01]  /*1900*/  VIADD R18, R10, 0x48 ;  /* 0x000000480a127836 */ /* 0x000fe20000000000 */
[----:B------:R-:W-:Y:S02]  /*1910*/  FMNMX R25, R39, R28, !PT ;  /* 0x0000001c27197209 */ /* 0x000fe40007800000 */
[----:B------:R-:W-:Y:S02]  /*1920*/  FSEL R31, R45, -INF , !P5 ;  /* 0xff8000002d1f7808 */ /* 0x000fe40006800000 */
[----:B------:R-:W-:Y:S02]  /*1930*/  FSEL R47, R47, -INF , !P5 ;  /* 0xff8000002f2f7808 */ /* 0x000fe40006800000 */
[----:B------:R-:W-:-:S02]  /*1940*/  FMNMX R24, R40, R19, !PT ;  /* 0x0000001328187209 */ /* 0x000fc40007800000 */
[-C--:B------:R-:W-:Y:S02]  /*1950*/  ISETP.GE.AND P5, PT, R20, R13.reuse, PT ;  /* 0x0000000d1400720c */ /* 0x080fe40003fa6270 */
[----:B------:R-:W-:Y:S02]  /*1960*/  FSEL R42, R48, -INF , !P6 ;  /* 0xff800000302a7808 */ /* 0x000fe40007000000 */
[----:B------:R-:W-:Y:S02]  /*1970*/  FSEL R20, R50, -INF , !P6 ;  /* 0xff80000032147808 */ /* 0x000fe40007000000 */
[----:B------:R-:W-:Y:S01]  /*1980*/  ISETP.GE.AND P6, PT, R18, R13, PT ;  /* 0x0000000d1200720c */ /* 0x000fe20003fc6270 */
[----:B------:R-:W-:Y:S01]  /*1990*/  VIADD R18, R10, 0x50 ;  /* 0x000000500a127836 */ /* 0x000fe20000000000 */
[----:B------:R-:W-:Y:S02]  /*19a0*/  FMNMX R28, R14, R25, !PT ;  /* 0x000000190e1c7209 */ /* 0x000fe40007800000 */
[----:B------:R-:W-:-:S02]  /*19b0*/  FMNMX R19, R41, R24, !PT ;  /* 0x0000001829137209 */ /* 0x000fc40007800000 */
[----:B------:R-:W-:Y:S02]  /*19c0*/  FSEL R43, R49, -INF , !P1 ;  /* 0xff800000312b7808 */ /* 0x000fe40004800000 */
[----:B------:R-:W-:Y:S02]  /*19d0*/  FSEL R21, R51, -INF , !P1 ;  /* 0xff80000033157808 */ /* 0x000fe40004800000 */
[----:B------:R-:W-:Y:S02]  /*19e0*/  ISETP.GE.AND P1, PT, R22, R13, PT ;  /* 0x0000000d1600720c */ /* 0x000fe40003f26270 */
[----:B------:R-:W-:Y:S02]  /*19f0*/  FMNMX R25, R15, R28, !PT ;  /* 0x0000001c0f197209 */ /* 0x000fe40007800000 */
[----:B------:R-:W-:Y:S02]  /*1a00*/  FSEL R96, R52, -INF , !P2 ;  /* 0xff80000034607808 */ /* 0x000fe40005000000 */
[----:B------:R-:W-:-:S02]  /*1a10*/  FSEL R22, R54, -INF , !P2 ;  /* 0xff80000036167808 */ /* 0x000fc40005000000 */
[----:B------:R-:W-:Y:S02]  /*1a20*/  FMNMX R28, R44, R19, !PT ;  /* 0x000000132c1c7209 */ /* 0x000fe40007800000 */
[----:B------:R-:W-:Y:S01]  /*1a30*/  ISETP.GE.AND P2, PT, R18, R13, PT ;  /* 0x0000000d1200720c */ /* 0x000fe20003f46270 */
[----:B------:R-:W-:Y:S01]  /*1a40*/  VIADD R18, R10, 0x51 ;  /* 0x000000510a127836 */ /* 0x000fe20000000000 */
[----:B------:R-:W-:Y:S02]  /*1a50*/  FMNMX R36, R46, R25, !PT ;  /* 0x000000192e247209 */ /* 0x000fe40007800000 */
[----:B------:R-:W-:Y:S02]  /*1a60*/  FMNMX R19, R31, R28, !PT ;  /* 0x0000001c1f137209 */ /* 0x000fe40007800000 */
[----:B------:R-:W-:Y:S02]  /*1a70*/  FSEL R53, R53, -INF , !P3 ;  /* 0xff80000035357808 */ /* 0x000fe40005800000 */
[----:B------:R-:W-:-:S02]  /*1a80*/  FSEL R23, R55, -INF , !P3 ;  /* 0xff80000037177808 */ /* 0x000fc40005800000 */
[----:B------:R-:W-:Y:S02]  /*1a90*/  ISETP.GE.AND P3, PT, R18, R13, PT ;  /* 0x0000000d1200720c */ /* 0x000fe40003f66270 */
[----:B------:R-:W-:Y:S02]  /*1aa0*/  FMNMX R45, R47, R36, !PT ;  /* 0x000000242f2d7209 */ /* 0x000fe40007800000 */
[----:B------:R-:W-:Y:S02]  /*1ab0*/  IADD3 R18, R10, 0x58, RZ ;  /* 0x000000580a127810 */ /* 0x000fe40007ffe0ff */
        /* <DEDUP_REMOVED lines=8> */
[----:B------:R-:W-:Y:S02]  /*1b40*/  FMNMX R28, R96, R19, !PT ;  /* 0x00000013601c7209 */ /* 0x000fe40007800000 */
[----:B------:R-:W-:-:S02]  /*1b50*/  FSEL R57, R57, -INF , !P5 ;  /* 0xff80000039397808 */ /* 0x000fc40006800000 */
[----:B------:R-:W-:Y:S02]  /*1b60*/  FSEL R59, R59, -INF , !P5 ;  /* 0xff8000003b3b7808 */ /* 0x000fe40006800000 */
[----:B------:R-:W-:Y:S01]  /*1b70*/  ISETP.GE.AND P5, PT, R18, R13, PT ;  /* 0x0000000d1200720c */ /* 0x000fe20003fa6270 */
[----:B------:R-:W-:Y:S01]  /*1b80*/  VIADD R18, R10, 0x60 ;  /* 0x000000600a127836 */ /* 0x000fe20000000000 */
[----:B------:R-:W-:Y:S02]  /*1b90*/  FMNMX R36, R22, R45, !PT ;  /* 0x0000002d16247209 */ /* 0x000fe40007800000 */
[----:B------:R-:W-:Y:S02]  /*1ba0*/  FMNMX R19, R53, R28, !PT ;  /* 0x0000001c35137209 */ /* 0x000fe40007800000 */
[----:B------:R-:W-:Y:S02]  /*1bb0*/  FSEL R54, R60, -INF , !P6 ;  /* 0xff8000003c367808 */ /* 0x000fe40007000000 */
[----:B------:R-:W-:-:S02]  /*1bc0*/  FSEL R24, R62, -INF , !P6 ;  /* 0xff8000003e187808 */ /* 0x000fc40007000000 */
[----:B------:R-:W-:Y:S02]  /*1bd0*/  FMNMX R45, R23, R36, !PT ;  /* 0x00000024172d7209 */ /* 0x000fe40007800000 */
[----:B------:R-:W-:Y:S02]  /*1be0*/  ISETP.GE.AND P6, PT, R18, R13, PT ;  /* 0x0000000d1200720c */ /* 0x000fe40003fc6270 */
[----:B------:R-:W-:Y:S02]  /*1bf0*/  FMNMX R28, R56, R19, !PT ;  /* 0x00000013381c7209 */ /* 0x000fe40007800000 */
[----:B------:R-:W-:Y:S02]  /*1c00*/  IADD3 R18, R10, 0x61, RZ ;  /* 0x000000610a127810 */ /* 0x000fe40007ffe0ff */
[----:B------:R-:W-:Y:S02]  /*1c10*/  FMNMX R36, R58, R45, !PT ;  /* 0x0000002d3a247209 */ /* 0x000fe40007800000 */
[----:B------:R-:W-:-:S02]  /*1c20*/  FSEL R55, R61, -INF , !P1 ;  /* 0xff8000003d377808 */ /* 0x000fc40004800000 */
[----:B------:R-:W-:Y:S02]  /*1c30*/  FSEL R25, R63, -INF , !P1 ;  /* 0xff8000003f197808 */ /* 0x000fe40004800000 */
[----:B------:R-:W-:Y:S02]  /*1c40*/  FMNMX R19, R57, R28, !PT ;  /* 0x0000001c39137209 */ /* 0x000fe40007800000 */
[----:B------:R-:W-:Y:S01]  /*1c50*/  ISETP.GE.AND P1, PT, R18, R13, PT ;  /* 0x0000000d1200720c */ /* 0x000fe20003f26270 */
[----:B------:R-:W-:Y:S01]  /*1c60*/  VIADD R18, R10, 0x68 ;  /* 0x000000680a127836 */ /* 0x000fe20000000000 */
        /* <DEDUP_REMOVED lines=8> */
[----:B------:R-:W-:Y:S02]  /*1cf0*/  FMNMX R48, R25, R48, !PT ;  /* 0x0000003019307209 */ /* 0x000fe40007800000 */
[----:B------:R-:W-:-:S02]  /*1d00*/  FSEL R62, R65, -INF , !P3 ;  /* 0xff800000413e7808 */ /* 0x000fc40005800000 */
[----:B------:R-:W-:Y:S02]  /*1d10*/  FSEL R60, R67, -INF , !P3 ;  /* 0xff800000433c7808 */ /* 0x000fe40005800000 */
[----:B------:R-:W-:Y:S02]  /*1d20*/  FMNMX R19, R64, R19, !PT ;  /* 0x0000001340137209 */ /* 0x000fe40007800000 */
[----:B------:R-:W-:Y:S02]  /*1d30*/  ISETP.GE.AND P3, PT, R18, R13, PT ;  /* 0x0000000d1200720c */ /* 0x000fe40003f66270 */
[----:B------:R-:W-:Y:S02]  /*1d40*/  IADD3 R18, R10, 0x70, RZ ;  /* 0x000000700a127810 */ /* 0x000fe40007ffe0ff */
[----:B------:R-:W-:Y:S02]  /*1d50*/  FMNMX R49, R61, R48, !PT ;  /* 0x000000303d317209 */ /* 0x000fe40007800000 */
[----:B------:R-:W-:-:S02]  /*1d60*/  FSEL R63, R68, -INF , !P4 ;  /* 0xff800000443f7808 */ /* 0x000fc40006000000 */
[----:B------:R-:W-:Y:S02]  /*1d70*/  FMNMX R48, R62, R19, !PT ;  /* 0x000000133e307209 */ /* 0x000fe40007800000 */
[----:B------:R-:W-:Y:S02]  /*1d80*/  FSEL R28, R70, -INF , !P4 ;  /* 0xff800000461c7808 */ /* 0x000fe40006000000 */
[----:B------:R-:W-:Y:S01]  /*1d90*/  ISETP.GE.AND P4, PT, R18, R13, PT ;  /* 0x0000000d1200720c */ /* 0x000fe20003f86270 */
[----:B------:R-:W-:Y:S01]  /*1da0*/  VIADD R18, R10, 0x71 ;  /* 0x000000710a127836 */ /* 0x000fe20000000000 */
[----:B------:R-:W-:Y:S02]  /*1db0*/  FSEL R69, R69, -INF , !P5 ;  /* 0xff80000045457808 */ /* 0x000fe40006800000 */
[----:B------:R-:W-:Y:S02]  /*1dc0*/  FMNMX R48, R63, R48, !PT ;  /* 0x000000303f307209 */ /* 0x000fe40007800000 */
[----:B------:R-:W-:-:S02]  /*1dd0*/  FSEL R36, R71, -INF , !P5 ;  /* 0xff80000047247808 */ /* 0x000fc40006800000 */
[----:B------:R-:W-:Y:S02]  /*1de0*/  FMNMX R49, R60, R49, !PT ;  /* 0x000000313c317209 */ /* 0x000fe40007800000 */
[----:B------:R-:W-:Y:S02]  /*1df0*/  ISETP.GE.AND P5, PT, R18, R13, PT ;  /* 0x0000000d1200720c */ /* 0x000fe40003fa6270 */
[----:B------:R-:W-:Y:S02]  /*1e00*/  FSEL R67, R72, -INF , !P6 ;  /* 0xff80000048437808 */ /* 0x000fe40007000000 */
[----:B------:R-:W-:Y:S02]  /*1e10*/  FMNMX R50, R69, R48, !PT ;  /* 0x0000003045327209 */ /* 0x000fe40007800000 */
[----:B------:R-:W-:Y:S02]  /*1e20*/  IADD3 R18, R10, 0x78, RZ ;  /* 0x000000780a127810 */ /* 0x000fe40007ffe0ff */
[----:B------:R-:W-:-:S02]  /*1e30*/  FMNMX R49, R28, R49, !PT ;  /* 0x000000311c317209 */ /* 0x000fc40007800000 */
[----:B------:R-:W-:Y:S02]  /*1e40*/  FSEL R45, R74, -INF , !P6 ;  /* 0xff8000004a2d7808 */ /* 0x000fe40007000000 */
[----:B------:R-:W-:Y:S02]  /*1e50*/  FSEL R68, R73, -INF , !P1 ;  /* 0xff80000049447808 */ /* 0x000fe40004800000 */
[----:B------:R-:W-:Y:S02]  /*1e60*/  FMNMX R19, R67, R50, !PT ;  /* 0x0000003243137209 */ /* 0x000fe40007800000 */
[----:B------:R-:W-:Y:S01]  /*1e70*/  ISETP.GE.AND P6, PT, R18, R13, PT ;  /* 0x0000000d1200720c */ /* 0x000fe20003fc6270 */
[----:B------:R-:W-:Y:S01]  /*1e80*/  VIADD R18, R10, 0x79 ;  /* 0x000000790a127836 */ /* 0x000fe20000000000 */
[----:B------:R-:W-:Y:S02]  /*1e90*/  FMNMX R52, R36, R49, !PT ;  /* 0x0000003124347209 */ /* 0x000fe40007800000 */
[----:B------:R-:W-:-:S02]  /*1ea0*/  FSEL R76, R76, -INF , !P2 ;  /* 0xff8000004c4c7808 */ /* 0x000fc40005000000 */
[----:B------:R-:W-:Y:S02]  /*1eb0*/  FMNMX R19, R68, R19, !PT ;  /* 0x0000001344137209 */ /* 0x000fe40007800000 */
[----:B------:R-:W-:Y:S02]  /*1ec0*/  FSEL R48, R75, -INF , !P1 ;  /* 0xff8000004b307808 */ /* 0x000fe40004800000 */
[----:B------:R-:W-:Y:S02]  /*1ed0*/  ISETP.GE.AND P1, PT, R18, R13, PT ;  /* 0x0000000d1200720c */ /* 0x000fe40003f26270 */
[----:B------:R-:W-:Y:S02]  /*1ee0*/  FMNMX R49, R45, R52, !PT ;  /* 0x000000342d317209 */ /* 0x000fe40007800000 */
[----:B------:R-:W-:Y:S02]  /*1ef0*/  FSEL R77, R77, -INF , !P3 ;  /* 0xff8000004d4d7808 */ /* 0x000fe40005800000 */
[----:B------:R-:W-:-:S02]  /*1f00*/  FMNMX R18, R76, R19, !PT ;  /* 0x000000134c127209 */ /* 0x000fc40007800000 */
[----:B------:R-:W-:Y:S02]  /*1f10*/  FSEL R88, R78, -INF , !P2 ;  /* 0xff8000004e587808 */ /* 0x000fe40005000000 */
[----:B------:R-:W-:Y:S02]  /*1f20*/  FMNMX R49, R48, R49, !PT ;  /* 0x0000003130317209 */ /* 0x000fe40007800000 */
[----:B------:R-:W-:Y:S02]  /*1f30*/  FSEL R70, R80, -INF , !P4 ;  /* 0xff80000050467808 */ /* 0x000fe40006000000 */
        /* <DEDUP_REMOVED lines=13> */
[----:B------:R-:W-:Y:S01]  /*2010*/  FSEL R86, R86, -INF , !P6 ;  /* 0xff80000056567808 */ /* 0x000fe20007000000 */
[----:B------:R-:W3:Y:S01]  /*2020*/  SYNCS.PHASECHK.TRANS64.TRYWAIT P6, [R2+URZ+0x12008], R89 ;  /* 0x01200859020075a7 */ /* 0x000ee200080c017f */
[----:B------:R-:W-:-:S02]  /*2030*/  FMNMX R19, R92, R19, !PT ;  /* 0x000000135c137209 */ /* 0x000fc40007800000 */
[----:B------:R-:W-:Y:S02]  /*2040*/  FMNMX R49, R83, R18, !PT ;  /* 0x0000001253317209 */ /* 0x000fe40007800000 */
[----:B------:R-:W-:Y:S02]  /*2050*/  FSEL R87, R87, -INF , !P1 ;  /* 0xff80000057577808 */ /* 0x000fe40004800000 */
[----:B------:R-:W-:Y:S01]  /*2060*/  FMNMX R50, R86, R19, !PT ;  /* 0x0000001356327209 */ /* 0x000fe20007800000 */
[----:B------:R-:W4:Y:S03]  /*2070*/  SHFL.BFLY PT, R18, R49, 0x1, 0x1f ;  /* 0x0c201f0031127f89 */ /* 0x000f2600000e0000 */
[----:B------:R-:W-:-:S05]  /*2080*/  FMNMX R50, R87, R50, !PT ;  /* 0x0000003257327209 */ /* 0x000fca0007800000 */
[----:B------:R-:W5:Y:S01]  /*2090*/  SHFL.BFLY PT, R19, R50, 0x1, 0x1f ;  /* 0x0c201f0032137f89 */ /* 0x000f6200000e0000 */
[----:B----4-:R-:W-:-:S05]  /*20a0*/  FMNMX R51, R49, R18, !PT ;  /* 0x0000001231337209 */ /* 0x010fca0007800000 */
[----:B------:R-:W4:Y:S01]  /*20b0*/  SHFL.BFLY PT, R18, R51, 0x2, 0x1f ;  /* 0x0c401f0033127f89 */ /* 0x000f2200000e0000 */
[----:B-----5:R-:W-:-:S05]  /*20c0*/  FMNMX R52, R50, R19, !PT ;  /* 0x0000001332347209 */ /* 0x020fca0007800000 */
[----:B------:R-:W5:Y:S01]  /*20d0*/  SHFL.BFLY PT, R65, R52, 0x2, 0x1f ;  /* 0x0c401f0034417f89 */ /* 0x000f6200000e0000 */
[----:B----4-:R-:W-:-:S04]  /*20e0*/  FMNMX R19, R51, R18, !PT ;  /* 0x0000001233137209 */ /* 0x010fc80007800000 */
[C---:B------:R-:W-:Y:S02]  /*20f0*/  FSETP.NEU.AND P1, PT, R19.reuse, -INF , PT ;  /* 0xff8000001300780b */ /* 0x040fe40003f2d000 */
[----:B-----5:R-:W-:Y:S02]  /*2100*/  FMNMX R18, R52, R65, !PT ;  /* 0x0000004134127209 */ /* 0x020fe40007800000 */
[----:B------:R-:W-:Y:S02]  /*2110*/  FSEL R65, R19, RZ, P1 ;  /* 0x000000ff13417208 */ /* 0x000fe40000800000 */
[----:B------:R-:W-:-:S03]  /*2120*/  FSETP.NEU.AND P2, PT, R18, -INF , PT ;  /* 0xff8000001200780b */ /* 0x000fc60003f4d000 */
[----:B------:R-:W-:Y:S01]  /*2130*/  FMUL R98, R65, UR6 ;  /* 0x0000000641627c20 */ /* 0x000fe20008400000 */
[----:B------:R-:W-:-:S03]  /*2140*/  FSEL R85, R18, RZ, P2 ;  /* 0x000000ff12557208 */ /* 0x000fc60001000000 */
[--C-:B------:R-:W-:Y:S01]  /*2150*/  FFMA R93, R93, UR6, -R98.reuse ;  /* 0x000000065d5d7c23 */ /* 0x100fe20008000862 */
[--C-:B------:R-:W-:Y:S01]  /*2160*/  FFMA R94, R94, UR6, -R98.reuse ;  /* 0x000000065e5e7c23 */ /* 0x100fe20008000862 */
[--C-:B------:R-:W-:Y:S01]  /*2170*/  FFMA R95, R95, UR6, -R98.reuse ;  /* 0x000000065f5f7c23 */ /* 0x100fe20008000862 */
[----:B------:R-:W-:Y:S01]  /*2180*/  FMUL R85, R85, UR6 ;  /* 0x0000000655557c20 */ /* 0x000fe20008400000 */
[--C-:B------:R-:W-:Y:S01]  /*2190*/  FFMA R50, R33, UR6, -R98.reuse ;  /* 0x0000000621327c23 */ /* 0x100fe20008000862 */
[----:B------:R-:W-:Y:S01]  /*21a0*/  FSETP.GEU.AND P2, PT, R93, -126, PT ;  /* 0xc2fc00005d00780b */ /* 0x000fe20003f4e000 */
[--C-:B------:R-:W-:Y:S01]  /*21b0*/  FFMA R120, R32, UR6, -R98.reuse ;  /* 0x0000000620787c23 */ /* 0x100fe20008000862 */
[----:B------:R-:W-:Y:S01]  /*21c0*/  FSETP.GEU.AND P3, PT, R94, -126, PT ;  /* 0xc2fc00005e00780b */ /* 0x000fe20003f6e000 */
[--C-:B------:R-:W-:Y:S01]  /*21d0*/  FFMA R33, R34, UR6, -R85.reuse ;  /* 0x0000000622217c23 */ /* 0x100fe20008000855 */
[----:B------:R-:W-:Y:S01]  /*21e0*/  FSETP.GEU.AND P4, PT, R95, -126, PT ;  /* 0xc2fc00005f00780b */ /* 0x000fe20003f8e000 */
[--C-:B------:R-:W-:Y:S01]  /*21f0*/  FFMA R34, R35, UR6, -R85.reuse ;  /* 0x0000000623227c23 */ /* 0x100fe20008000855 */
[--C-:B------:R-:W-:Y:S01]  /*2200*/  FFMA R32, R37, UR6, -R98.reuse ;  /* 0x0000000625207c23 */ /* 0x100fe20008000862 */
[--C-:B------:R-:W-:Y:S01]  /*2210*/  FFMA R51, R40, UR6, -R98.reuse ;  /* 0x0000000628337c23 */ /* 0x100fe20008000862 */
[--C-:B------:R-:W-:Y:S01]  /*2220*/  FFMA R35, R38, UR6, -R85.reuse ;  /* 0x0000000626237c23 */ /* 0x100fe20008000855 */
[--C-:B------:R-:W-:Y:S01]  /*2230*/  FFMA R97, R29, UR6, -R98.reuse ;  /* 0x000000061d617c23 */ /* 0x100fe20008000862 */
[--C-:B------:R-:W-:Y:S01]  /*2240*/  FFMA R74, R64, UR6, -R98.reuse ;  /* 0x00000006404a7c23 */ /* 0x100fe20008000862 */
[--C-:B------:R-:W-:Y:S01]  /*2250*/  FFMA R49, R30, UR6, -R98.reuse ;  /* 0x000000061e317c23 */ /* 0x100fe20008000862 */
[--C-:B------:R-:W-:Y:S01]  /*2260*/  FFMA R72, R41, UR6, -R98.reuse ;  /* 0x0000000629487c23 */ /* 0x100fe20008000862 */
[----:B------:R-:W-:Y:S01]  /*2270*/  @!P2 FMUL R93, R93, 0.5 ;  /* 0x3f0000005d5da820 */ /* 0x000fe20000400000 */
[----:B------:R-:W-:Y:S01]  /*2280*/  FSETP.GEU.AND P5, PT, R97, -126, PT ;  /* 0xc2fc00006100780b */ /* 0x000fe20003fae000 */
[----:B------:R-:W-:Y:S01]  /*2290*/  @!P3 FMUL R94, R94, 0.5 ;  /* 0x3f0000005e5eb820 */ /* 0x000fe20000400000 */
[--C-:B------:R-:W-:Y:S01]  /*22a0*/  FFMA R73, R44, UR6, -R98.reuse ;  /* 0x000000062c497c23 */ /* 0x100fe20008000862 */
[----:B------:R-:W-:Y:S01]  /*22b0*/  @!P4 FMUL R95, R95, 0.5 ;  /* 0x3f0000005f5fc820 */ /* 0x000fe20000400000 */
[----:B------:R-:W4:Y:S01]  /*22c0*/  MUFU.EX2 R37, R93 ;  /* 0x0000005d00257308 */ /* 0x000f220000000800 */
[--C-:B------:R-:W-:Y:S01]  /*22d0*/  FFMA R52, R31, UR6, -R98.reuse ;  /* 0x000000061f347c23 */ /* 0x100fe20008000862 */
[--C-:B------:R-:W-:Y:S01]  /*22e0*/  FFMA R71, R42, UR6, -R98.reuse ;  /* 0x000000062a477c23 */ /* 0x100fe20008000862 */
[--C-:B------:R-:W-:Y:S01]  /*22f0*/  FFMA R78, R43, UR6, -R98.reuse ;  /* 0x000000062b4e7c23 */ /* 0x100fe20008000862 */
[--C-:B------:R-:W-:Y:S01]  /*2300*/  FFMA R81, R57, UR6, -R98.reuse ;  /* 0x0000000639517c23 */ /* 0x100fe20008000862 */
[--C-:B------:R-:W-:Y:S01]  /*2310*/  FFMA R64, R62, UR6, -R98.reuse ;  /* 0x000000063e407c23 */ /* 0x100fe20008000862 */
[--C-:B------:R-:W-:Y:S01]  /*2320*/  FFMA R65, R96, UR6, -R98.reuse ;  /* 0x0000000660417c23 */ /* 0x100fe20008000862 */
[--C-:B------:R-:W-:Y:S01]  /*2330*/  FFMA R66, R53, UR6, -R98.reuse ;  /* 0x0000000635427c23 */ /* 0x100fe20008000862 */
[----:B------:R-:W5:Y:S01]  /*2340*/  MUFU.EX2 R40, R94 ;  /* 0x0000005e00287308 */ /* 0x000f620000000800 */
[--C-:B------:R-:W-:Y:S01]  /*2350*/  FFMA R80, R56, UR6, -R98.reuse ;  /* 0x0000000638507c23 */ /* 0x100fe20008000862 */
[--C-:B------:R-:W-:Y:S01]  /*2360*/  FFMA R79, R54, UR6, -R98.reuse ;  /* 0x00000006364f7c23 */ /* 0x100fe20008000862 */
[--C-:B------:R-:W-:Y:S01]  /*2370*/  FFMA R82, R55, UR6, -R98.reuse ;  /* 0x0000000637527c23 */ /* 0x100fe20008000862 */
[--C-:B------:R-:W-:Y:S01]  /*2380*/  FFMA R63, R63, UR6, -R98.reuse ;  /* 0x000000063f3f7c23 */ /* 0x100fe20008000862 */
[--C-:B------:R-:W-:Y:S01]  /*2390*/  FFMA R62, R69, UR6, -R98.reuse ;  /* 0x00000006453e7c23 */ /* 0x100fe20008000862 */
[--C-:B------:R-:W-:Y:S01]  /*23a0*/  FFMA R57, R67, UR6, -R98.reuse ;  /* 0x0000000643397c23 */ /* 0x100fe20008000862 */
[--C-:B------:R-:W-:Y:S01]  /*23b0*/  FFMA R41, R68, UR6, -R98.reuse ;  /* 0x0000000644297c23 */ /* 0x100fe20008000862 */
[----:B------:R-:W1:Y:S01]  /*23c0*/  MUFU.EX2 R38, R95 ;  /* 0x0000005f00267308 */ /* 0x000e620000000800 */
[--C-:B------:R-:W-:Y:S01]  /*23d0*/  FFMA R42, R76, UR6, -R98.reuse ;  /* 0x000000064c2a7c23 */ /* 0x100fe20008000862 */
[--C-:B------:R-:W-:Y:S01]  /*23e0*/  FFMA R43, R77, UR6, -R98.reuse ;  /* 0x000000064d2b7c23 */ /* 0x100fe20008000862 */
[--C-:B------:R-:W-:Y:S01]  /*23f0*/  FFMA R44, R70, UR6, -R98.reuse ;  /* 0x00000006462c7c23 */ /* 0x100fe20008000862 */
[--C-:B------:R-:W-:Y:S01]  /*2400*/  FFMA R31, R75, UR6, -R98.reuse ;  /* 0x000000064b1f7c23 */ /* 0x100fe20008000862 */
[--C-:B------:R-:W-:Y:S01]  /*2410*/  FFMA R30, R84, UR6, -R98.reuse ;  /* 0x00000006541e7c23 */ /* 0x100fe20008000862 */
[----:B------:R-:W-:Y:S01]  /*2420*/  FFMA R29, R83, UR6, -R98 ;  /* 0x00000006531d7c23 */ /* 0x000fe20008000862 */
[--C-:B------:R-:W-:Y:S01]  /*2430*/  FFMA R26, R26, UR6, -R85.reuse ;  /* 0x000000061a1a7c23 */ /* 0x100fe20008000855 */
[--C-:B------:R-:W-:Y:S01]  /*2440*/  FFMA R27, R27, UR6, -R85.reuse ;  /* 0x000000061b1b7c23 */ /* 0x100fe20008000855 */
[--C-:B------:R-:W-:Y:S01]  /*2450*/  FFMA R96, R11, UR6, -R85.reuse ;  /* 0x000000060b607c23 */ /* 0x100fe20008000855 */
[--C-:B------:R-:W-:Y:S01]  /*2460*/  FFMA R98, R12, UR6, -R85.reuse ;  /* 0x000000060c627c23 */ /* 0x100fe20008000855 */
[----:B----4-:R-:W-:Y:S01]  /*2470*/  @!P2 FMUL R37, R37, R37 ;  /* 0x000000252525a220 */ /* 0x010fe20000400000 */
[----:B-----5:R-:W-:Y:S01]  /*2480*/  @!P3 FMUL R40, R40, R40 ;  /* 0x000000282828b220 */ /* 0x020fe20000400000 */
[----:B------:R-:W-:Y:S01]  /*2490*/  FSETP.GEU.AND P1, PT, R26, -126, PT ;  /* 0xc2fc00001a00780b */ /* 0x000fe20003f2e000 */
[----:B------:R-:W-:Y:S01]  /*24a0*/  @!P5 FMUL R97, R97, 0.5 ;  /* 0x3f0000006161d820 */ /* 0x000fe20000400000 */
[----:B------:R-:W-:Y:S01]  /*24b0*/  FSETP.GEU.AND P2, PT, R27, -126, PT ;  /* 0xc2fc00001b00780b */ /* 0x000fe20003f4e000 */
[--C-:B------:R-:W-:Y:S01]  /*24c0*/  FFMA R53, R14, UR6, -R85.reuse ;  /* 0x000000060e357c23 */ /* 0x100fe20008000855 */
[----:B-1----:R-:W-:Y:S01]  /*24d0*/  @!P4 FMUL R38, R38, R38 ;  /* 0x000000262626c220 */ /* 0x002fe20000400000 */
[----:B------:R-:W-:Y:S01]  /*24e0*/  FSETP.GEU.AND P3, PT, R96, -126, PT ;  /* 0xc2fc00006000780b */ /* 0x000fe20003f6e000 */
[----:B------:R-:W1:Y:S01]  /*24f0*/  MUFU.EX2 R11, R97 ;  /* 0x00000061000b7308 */ /* 0x000e620000000800 */
[----:B------:R-:W-:Y:S01]  /*2500*/  FSETP.GEU.AND P4, PT, R98, -126, PT ;  /* 0xc2fc00006200780b */ /* 0x000fe20003f8e000 */
[--C-:B------:R-:W-:Y:S01]  /*2510*/  FFMA R54, R15, UR6, -R85.reuse ;  /* 0x000000060f367c23 */ /* 0x100fe20008000855 */
[--C-:B------:R-:W-:Y:S01]  /*2520*/  FFMA R68, R21, UR6, -R85.reuse ;  /* 0x0000000615447c23 */ /* 0x100fe20008000855 */
[--C-:B------:R-:W-:Y:S01]  /*2530*/  FFMA R55, R46, UR6, -R85.reuse ;  /* 0x000000062e377c23 */ /* 0x100fe20008000855 */
[--C-:B------:R-:W-:Y:S01]  /*2540*/  FFMA R84, R59, UR6, -R85.reuse ;  /* 0x000000063b547c23 */ /* 0x100fe20008000855 */
[--C-:B------:R-:W-:Y:S01]  /*2550*/  FFMA R70, R47, UR6, -R85.reuse ;  /* 0x000000062f467c23 */ /* 0x100fe20008000855 */
[----:B------:R-:W-:Y:S01]  /*2560*/  @!P1 FMUL R26, R26, 0.5 ;  /* 0x3f0000001a1a9820 */ /* 0x000fe20000400000 */
[--C-:B------:R-:W-:Y:S01]  /*2570*/  FFMA R67, R20, UR6, -R85.reuse ;  /* 0x0000000614437c23 */ /* 0x100fe20008000855 */
[----:B------:R-:W-:Y:S01]  /*2580*/  @!P2 FMUL R27, R27, 0.5 ;  /* 0x3f0000001b1ba820 */ /* 0x000fe20000400000 */
[--C-:B------:R-:W-:Y:S01]  /*2590*/  FFMA R69, R22, UR6, -R85.reuse ;  /* 0x0000000616457c23 */ /* 0x100fe20008000855 */
[----:B------:R4:W2:Y:S01]  /*25a0*/  MUFU.EX2 R12, R26 ;  /* 0x0000001a000c7308 */ /* 0x0008a20000000800 */
[----:B------:R-:W-:Y:S01]  /*25b0*/  @!P3 FMUL R96, R96, 0.5 ;  /* 0x3f0000006060b820 */ /* 0x000fe20000400000 */
[--C-:B------:R-:W-:Y:S01]  /*25c0*/  FFMA R83, R23, UR6, -R85.reuse ;  /* 0x0000000617537c23 */ /* 0x100fe20008000855 */
[----:B------:R-:W-:Y:S01]  /*25d0*/  @!P4 FMUL R98, R98, 0.5 ;  /* 0x3f0000006262c820 */ /* 0x000fe20000400000 */
[--C-:B------:R-:W-:Y:S01]  /*25e0*/  FFMA R77, R58, UR6, -R85.reuse ;  /* 0x000000063a4d7c23 */ /* 0x100fe20008000855 */
[--C-:B------:R-:W-:Y:S01]  /*25f0*/  FFMA R59, R28, UR6, -R85.reuse ;  /* 0x000000061c3b7c23 */ /* 0x100fe20008000855 */
[----:B-1----:R-:W-:Y:S01]  /*2600*/  @!P5 FMUL R11, R11, R11 ;  /* 0x0000000b0b0bd220 */ /* 0x002fe20000400000 */
[----:B------:R-:W-:Y:S01]  /*2610*/  FSETP.GEU.AND P5, PT, R120, -126, PT ;  /* 0xc2fc00007800780b */ /* 0x000fe20003fae000 */
[----:B------:R4:W1:Y:S01]  /*2620*/  MUFU.EX2 R15, R27 ;  /* 0x0000001b000f7308 */ /* 0x0008620000000800 */
[--C-:B------:R-:W-:Y:S01]  /*2630*/  FFMA R46, R48, UR6, -R85.reuse ;  /* 0x00000006302e7c23 */ /* 0x100fe20008000855 */
[--C-:B------:R-:W-:Y:S01]  /*2640*/  FFMA R56, R39, UR6, -R85.reuse ;  /* 0x0000000627387c23 */ /* 0x100fe20008000855 */
[--C-:B------:R-:W-:Y:S01]  /*2650*/  FFMA R75, R24, UR6, -R85.reuse ;  /* 0x00000006184b7c23 */ /* 0x100fe20008000855 */
[--C-:B------:R-:W-:Y:S01]  /*2660*/  FFMA R76, R25, UR6, -R85.reuse ;  /* 0x00000006194c7c23 */ /* 0x100fe20008000855 */
[--C-:B------:R-:W-:Y:S01]  /*2670*/  FFMA R61, R61, UR6, -R85.reuse ;  /* 0x000000063d3d7c23 */ /* 0x100fe20008000855 */
[--C-:B------:R-:W-:Y:S01]  /*2680*/  FFMA R60, R60, UR6, -R85.reuse ;  /* 0x000000063c3c7c23 */ /* 0x100fe20008000855 */
[--C-:B------:R-:W-:Y:S01]  /*2690*/  FFMA R58, R36, UR6, -R85.reuse ;  /* 0x00000006243a7c23 */ /* 0x100fe20008000855 */
[----:B------:R4:W1:Y:S01]  /*26a0*/  MUFU.EX2 R14, R96 ;  /* 0x00000060000e7308 */ /* 0x0008620000000800 */
[--C-:B------:R-:W-:Y:S01]  /*26b0*/  FFMA R45, R45, UR6, -R85.reuse ;  /* 0x000000062d2d7c23 */ /* 0x100fe20008000855 */
[--C-:B------:R-:W-:Y:S01]  /*26c0*/  FFMA R47, R88, UR6, -R85.reuse ;  /* 0x00000006582f7c23 */ /* 0x100fe20008000855 */
[--C-:B------:R-:W-:Y:S01]  /*26d0*/  FFMA R48, R90, UR6, -R85.reuse ;  /* 0x000000065a307c23 */ /* 0x100fe20008000855 */
[--C-:B------:R-:W-:Y:S01]  /*26e0*/  FFMA R28, R91, UR6, -R85.reuse ;  /* 0x000000065b1c7c23 */ /* 0x100fe20008000855 */
[--C-:B------:R-:W-:Y:S01]  /*26f0*/  FFMA R23, R92, UR6, -R85.reuse ;  /* 0x000000065c177c23 */ /* 0x100fe20008000855 */
[--C-:B------:R-:W-:Y:S01]  /*2700*/  FFMA R22, R86, UR6, -R85.reuse ;  /* 0x0000000656167c23 */ /* 0x100fe20008000855 */
[----:B------:R-:W-:Y:S01]  /*2710*/  FFMA R20, R87, UR6, -R85 ;  /* 0x0000000657147c23 */ /* 0x000fe20008000855 */
[----:B------:R4:W1:Y:S01]  /*2720*/  MUFU.EX2 R21, R98 ;  /* 0x0000006200157308 */ /* 0x0008620000000800 */
[----:B------:R-:W-:-:S02]  /*2730*/  P2R R24, PR, RZ, 0x20 ;  /* 0x00000020ff187803 */ /* 0x000fc40000000000 */
[----:B------:R-:W-:Y:S01]  /*2740*/  FSETP.GEU.AND P5, PT, R50, -126, PT ;  /* 0xc2fc00003200780b */ /* 0x000fe20003fae000 */
[----:B--23--:R-:W-:-:S12]  /*2750*/  @!P6 BRA `(.L_x_23) ;  /* 0x000000900010e947 */ /* 0x00cfd80003800000 */
.L_x_79:
[----:B------:R-:W-:Y:S01]  /*2760*/  @!P1 FMUL R12, R12, R12 ;  /* 0x0000000c0c0c9220 */ /* 0x000fe20000400000 */
[----:B-1----:R-:W-:Y:S01]  /*2770*/  @!P2 FMUL R15, R15, R15 ;  /* 0x0000000f0f0fa220 */ /* 0x002fe20000400000 */
[----:B------:R-:W-:Y:S01]  /*2780*/  @!P3 FMUL R14, R14, R14 ;  /* 0x0000000e0e0eb220 */ /* 0x000fe20000400000 */
[----:B------:R-:W-:Y:S01]  /*2790*/  @!P4 FMUL R21, R21, R21 ;  /* 0x000000151515c220 */ /* 0x000fe20000400000 */
[----:B------:R-:W-:Y:S01]  /*27a0*/  ISETP.NE.AND P6, PT, R24, RZ, PT ;  /* 0x000000ff1800720c */ /* 0x000fe20003fc5270 */
[----:B------:R-:W-:Y:S01]  /*27b0*/  UIADD3 UR6, UR14, 0x400, URZ ;  /* 0x000004000e067890 */ /* 0x000fe2000fffe03f */
[----:B------:R-:W-:Y:S01]  /*27c0*/  F2FP.BF16.F32.PACK_AB R24, R40, R37 ;  /* 0x000000252818723e */ /* 0x000fe200000010ff */
[----:B------:R-:W-:Y:S01]  /*27d0*/  UMOV UR7, 0x40000040 ;  /* 0x4000004000077882 */ /* 0x000fe20000000000 */
[----:B----4-:R-:W-:Y:S01]  /*27e0*/  F2FP.BF16.F32.PACK_AB R26, R11, R38 ;  /* 0x000000260b1a723e */ /* 0x010fe200000010ff */
[----:B------:R-:W-:Y:S01]  /*27f0*/  @!P5 FMUL R50, R50, 0.5 ;  /* 0x3f0000003232d820 */ /* 0x000fe20000400000 */
[----:B------:R-:W-:Y:S01]  /*2800*/  F2FP.BF16.F32.PACK_AB R25, R15, R12 ;  /* 0x0000000c0f19723e */ /* 0x000fe200000010ff */
[----:B------:R-:W-:Y:S01]  /*2810*/  ULDC UR15, c[0x0][0x604] ;  /* 0x00018100000f7ab9 */ /* 0x000fe20000000800 */
[----:B------:R-:W-:Y:S01]  /*2820*/  F2FP.BF16.F32.PACK_AB R27, R21, R14 ;  /* 0x0000000e151b723e */ /* 0x000fe200000010ff */
[----:B------:R-:W-:Y:S01]  /*2830*/  ULDC UR29, c[0x0][0x28c] ;  /* 0x0000a300001d7ab9 */ /* 0x000fe20000000800 */
[----:B------:R-:W-:Y:S01]  /*2840*/  FSETP.GEU.AND P1, PT, R49, -126, PT ;  /* 0xc2fc00003100780b */ /* 0x000fe20003f2e000 */
[----:B------:R-:W1:Y:S01]  /*2850*/  MUFU.EX2 R50, R50 ;  /* 0x0000003200327308 */ /* 0x000e620000000800 */
[----:B--2---:R-:W-:Y:S01]  /*2860*/  WARPGROUP.ARRIVE ;  /* 0x00000000000079c5 */ /* 0x004fe20000000000 */
[----:B------:R-:W-:Y:S01]  /*2870*/  @!P6 FMUL R120, R120, 0.5 ;  /* 0x3f0000007878e820 */ /* 0x000fe20000400000 */
[----:B------:R-:W-:Y:S01]  /*2880*/  FSETP.GEU.AND P2, PT, R32, -126, PT ;  /* 0xc2fc00002000780b */ /* 0x000fe20003f4e000 */
[----:B------:R-:W-:Y:S01]  /*2890*/  VIADD R10, R10, 0x80 ;  /* 0x000000800a0a7836 */ /* 0x000fe20000000000 */
[----:B------:R-:W-:-:S02]  /*28a0*/  FSETP.GEU.AND P4, PT, R33, -126, PT ;  /* 0xc2fc00002100780b */ /* 0x000fc40003f8e000 */
[----:B------:R-:W-:Y:S01]  /*28b0*/  HGMMA.64x64x16.F32.BF16 R88, R24, gdesc[UR4].tnspB, RZ, !UPT, gsb0 ;  /* 0x40e0000418587df0 */ /* 0x000fe2000c0018ff */
[----:B------:R-:W2:Y:S01]  /*28c0*/  MUFU.EX2 R39, R120 ;  /* 0x0000007800277308 */ /* 0x000ea20000000800 */
[----:B------:R-:W-:Y:S01]  /*28d0*/  FSETP.GEU.AND P3, PT, R34, -126, PT ;  /* 0xc2fc00002200780b */ /* 0x000fe20003f6e000 */
[----:B------:R-:W-:Y:S01]  /*28e0*/  UIADD3 UR6, UR14, 0x480, URZ ;  /* 0x000004800e067890 */ /* 0x000fe2000fffe03f */
[----:B------:R-:W-:Y:S01]  /*28f0*/  LEA.HI.SX32 R17, R17, 0xffffffff, 0x19 ;  /* 0xffffffff11117811 */ /* 0x000fe200078fcaff */
[----:B------:R-:W-:Y:S01]  /*2900*/  @!P1 FMUL R49, R49, 0.5 ;  /* 0x3f00000031319820 */ /* 0x000fe20000400000 */
[----:B------:R-:W-:-:S03]  /*2910*/  UMOV UR7, 0x40000040 ;  /* 0x4000004000077882 */ /* 0x000fc60000000000 */
[----:B------:R-:W-:Y:S01]  /*2920*/  @!P2 FMUL R32, R32, 0.5 ;  /* 0x3f0000002020a820 */ /* 0x000fe20000400000 */
[----:B-1----:R-:W-:Y:S01]  /*2930*/  @!P5 FMUL R50, R50, R50 ;  /* 0x000000323232d220 */ /* 0x002fe20000400000 */
[----:B------:R-:W-:Y:S01]  /*2940*/  FSETP.GEU.AND P5, PT, R56, -126, PT ;  /* 0xc2fc00003800780b */ /* 0x000fe20003fae000 */
[----:B------:R-:W-:Y:S01]  /*2950*/  @!P4 FMUL R33, R33, 0.5 ;  /* 0x3f0000002121c820 */ /* 0x000fe20000400000 */
[----:B------:R-:W1:Y:S02]  /*2960*/  MUFU.EX2 R49, R49 ;  /* 0x0000003100317308 */ /* 0x000e640000000800 */
[----:B------:R-:W-:Y:S01]  /*2970*/  @!P3 FMUL R34, R34, 0.5 ;  /* 0x3f0000002222b820 */ /* 0x000fe20000400000 */
[----:B--2---:R-:W-:Y:S01]  /*2980*/  @!P6 FMUL R39, R39, R39 ;  /* 0x000000272727e220 */ /* 0x004fe20000400000 */
[----:B------:R-:W-:-:S04]  /*2990*/  FSETP.GEU.AND P6, PT, R35, -126, PT ;  /* 0xc2fc00002300780b */ /* 0x000fc80003fce000 */
[----:B------:R-:W2:Y:S03]  /*29a0*/  MUFU.EX2 R32, R32 ;  /* 0x0000002000207308 */ /* 0x000ea60000000800 */
[----:B------:R-:W-:-:S05]  /*29b0*/  @!P5 FMUL R56, R56, 0.5 ;  /* 0x3f0000003838d820 */ /* 0x000fca0000400000 */
[----:B------:R-:W3:Y:S01]  /*29c0*/  MUFU.EX2 R33, R33 ;  /* 0x0000002100217308 */ /* 0x000ee20000000800 */
[----:B-1----:R-:W-:Y:S01]  /*29d0*/  @!P1 FMUL R49, R49, R49 ;  /* 0x0000003131319220 */ /* 0x002fe20000400000 */
[----:B------:R-:W-:Y:S01]  /*29e0*/  FSETP.GEU.AND P1, PT, R51, -126, PT ;  /* 0xc2fc00003300780b */ /* 0x000fe20003f2e000 */
[----:B------:R-:W-:-:S05]  /*29f0*/  @!P6 FMUL R35, R35, 0.5 ;  /* 0x3f0000002323e820 */ /* 0x000fca0000400000 */
[----:B------:R-:W1:Y:S01]  /*2a00*/  MUFU.EX2 R34, R34 ;  /* 0x0000002200227308 */ /* 0x000e620000000800 */
[----:B--2---:R-:W-:Y:S01]  /*2a10*/  @!P2 FMUL R32, R32, R32 ;  /* 0x000000202020a220 */ /* 0x004fe20000400000 */
[----:B------:R-:W-:-:S05]  /*2a20*/  FSETP.GEU.AND P2, PT, R72, -126, PT ;  /* 0xc2fc00004800780b */ /* 0x000fca0003f4e000 */
[----:B------:R-:W-:Y:S01]  /*2a30*/  @!P1 FMUL R51, R51, 0.5 ;  /* 0x3f00000033339820 */ /* 0x000fe20000400000 */
[----:B------:R-:W2:Y:S01]  /*2a40*/  MUFU.EX2 R35, R35 ;  /* 0x0000002300237308 */ /* 0x000ea20000000800 */
[----:B---3--:R-:W-:Y:S01]  /*2a50*/  @!P4 FMUL R33, R33, R33 ;  /* 0x000000212121c220 */ /* 0x008fe20000400000 */
[----:B------:R-:W-:-:S05]  /*2a60*/  FSETP.GEU.AND P4, PT, R73, -126, PT ;  /* 0xc2fc00004900780b */ /* 0x000fca0003f8e000 */
[----:B------:R-:W-:Y:S01]  /*2a70*/  @!P2 FMUL R72, R72, 0.5 ;  /* 0x3f0000004848a820 */ /* 0x000fe20000400000 */
[----:B------:R-:W3:Y:S01]  /*2a80*/  MUFU.EX2 R36, R56 ;  /* 0x0000003800247308 */ /* 0x000ee20000000800 */
[----:B-1----:R-:W-:Y:S01]  /*2a90*/  @!P3 FMUL R34, R34, R34 ;  /* 0x000000222222b220 */ /* 0x002fe20000400000 */
[----:B------:R-:W-:-:S05]  /*2aa0*/  FSETP.GEU.AND P3, PT, R54, -126, PT ;  /* 0xc2fc00003600780b */ /* 0x000fca0003f6e000 */
[----:B------:R-:W-:Y:S01]  /*2ab0*/  @!P4 FMUL R73, R73, 0.5 ;  /* 0x3f0000004949c820 */ /* 0x000fe20000400000 */
        /* <DEDUP_REMOVED lines=9> */
[----:B------:R-:W-:Y:S02]  /*2b50*/  WARPGROUP.DEPBAR.LE gsb0, 0x0 ;  /* 0x00008000000079c5 */ /* 0x000fe40000010000 */
[----:B------:R-:W-:Y:S01]  /*2b60*/  F2FP.BF16.F32.PACK_AB R24, R50, R39 ;  /* 0x000000273218723e */ /* 0x000fe200000010ff */
[----:B-1----:R-:W-:Y:S01]  /*2b70*/  @!P1 FMUL R51, R51, R51 ;  /* 0x0000003333339220 */ /* 0x002fe20000400000 */
[----:B------:R-:W-:Y:S02]  /*2b80*/  F2FP.BF16.F32.PACK_AB R26, R32, R49 ;  /* 0x00000031201a723e */ /* 0x000fe400000010ff */
[----:B------:R-:W-:Y:S01]  /*2b90*/  F2FP.BF16.F32.PACK_AB R25, R34, R33 ;  /* 0x000000212219723e */ /* 0x000fe200000010ff */
[----:B------:R-:W-:Y:S01]  /*2ba0*/  @!P5 FMUL R52, R52, 0.5 ;  /* 0x3f0000003434d820 */ /* 0x000fe20000400000 */
[----:B------:R-:W-:Y:S01]  /*2bb0*/  F2FP.BF16.F32.PACK_AB R27, R36, R35 ;  /* 0x00000023241b723e */ /* 0x000fe200000010ff */
[----:B--2---:R-:W-:Y:S01]  /*2bc0*/  @!P2 FMUL R72, R72, R72 ;  /* 0x000000484848a220 */ /* 0x004fe20000400000 */
[----:B------:R-:W-:Y:S01]  /*2bd0*/  FSETP.GEU.AND P1, PT, R55, -126, PT ;  /* 0xc2fc00003700780b */ /* 0x000fe20003f2e000 */
[----:B------:R-:W1:Y:S01]  /*2be0*/  MUFU.EX2 R53, R53 ;  /* 0x0000003500357308 */ /* 0x000e620000000800 */
[----:B------:R-:W-:Y:S01]  /*2bf0*/  WARPGROUP.ARRIVE ;  /* 0x00000000000079c5 */ /* 0x000fe20000000000 */
[----:B------:R-:W-:Y:S01]  /*2c00*/  FSETP.GEU.AND P2, PT, R70, -126, PT ;  /* 0xc2fc00004600780b */ /* 0x000fe20003f4e000 */
[----:B---3--:R-:W-:Y:S01]  /*2c10*/  @!P4 FMUL R73, R73, R73 ;  /* 0x000000494949c220 */ /* 0x008fe20000400000 */
[----:B------:R-:W-:-:S03]  /*2c20*/  FSETP.GEU.AND P4, PT, R71, -126, PT ;  /* 0xc2fc00004700780b */ /* 0x000fc60003f8e000 */
[----:B------:R-:W-:Y:S01]  /*2c30*/  HGMMA.64x64x16.F32.BF16 R88, R24, gdesc[UR4].tnspB, R88, gsb0 ;  /* 0x40e0000418587df0 */ /* 0x000fe20008001858 */
[----:B------:R-:W2:Y:S01]  /*2c40*/  MUFU.EX2 R52, R52 ;  /* 0x0000003400347308 */ /* 0x000ea20000000800 */
[----:B------:R-:W-:Y:S01]  /*2c50*/  UIADD3 UR6, UR14, 0x500, URZ ;  /* 0x000005000e067890 */ /* 0x000fe2000fffe03f */
[----:B------:R-:W-:Y:S02]  /*2c60*/  UMOV UR7, 0x40000040 ;  /* 0x4000004000077882 */ /* 0x000fe40000000000 */
[----:B------:R-:W-:-:S03]  /*2c70*/  @!P1 FMUL R55, R55, 0.5 ;  /* 0x3f00000037379820 */ /* 0x000fc60000400000 */
[----:B------:R-:W-:Y:S01]  /*2c80*/  @!P2 FMUL R70, R70, 0.5 ;  /* 0x3f0000004646a820 */ /* 0x000fe20000400000 */
        /* <DEDUP_REMOVED lines=34> */
[----:B------:R-:W-:Y:S01]  /*2eb0*/  FSETP.GEU.AND P1, PT, R81, -126, PT ;  /* 0xc2fc00005100780b */ /* 0x000fe20003f2e000 */
[----:B------:R-:W-:Y:S02]  /*2ec0*/  WARPGROUP.DEPBAR.LE gsb0, 0x0 ;  /* 0x00008000000079c5 */ /* 0x000fe40000010000 */
[----:B------:R-:W-:-:S03]  /*2ed0*/  F2FP.BF16.F32.PACK_AB R24, R72, R51 ;  /* 0x000000334818723e */ /* 0x000fc600000010ff */
[----:B------:R-:W3:Y:S01]  /*2ee0*/  MUFU.EX2 R69, R69 ;  /* 0x0000004500457308 */ /* 0x000ee20000000800 */
[----:B------:R-:W-:Y:S01]  /*2ef0*/  F2FP.BF16.F32.PACK_AB R26, R52, R73 ;  /* 0x00000049341a723e */ /* 0x000fe200000010ff */
[----:B-1----:R-:W-:Y:S01]  /*2f00*/  @!P3 FMUL R67, R67, R67 ;  /* 0x000000434343b220 */ /* 0x002fe20000400000 */
[----:B------:R-:W-:Y:S01]  /*2f10*/  F2FP.BF16.F32.PACK_AB R25, R54, R53 ;  /* 0x000000353619723e */ /* 0x000fe200000010ff */
[----:B------:R-:W-:Y:S01]  /*2f20*/  @!P6 FMUL R80, R80, 0.5 ;  /* 0x3f0000005050e820 */ /* 0x000fe20000400000 */
[----:B------:R-:W-:Y:S02]  /*2f30*/  F2FP.BF16.F32.PACK_AB R27, R56, R55 ;  /* 0x00000037381b723e */ /* 0x000fe400000010ff */
[----:B------:R-:W-:Y:S01]  /*2f40*/  @!P1 FMUL R81, R81, 0.5 ;  /* 0x3f00000051519820 */ /* 0x000fe20000400000 */
[----:B------:R-:W1:Y:S01]  /*2f50*/  MUFU.EX2 R70, R83 ;  /* 0x0000005300467308 */ /* 0x000e620000000800 */
[----:B------:R-:W-:Y:S01]  /*2f60*/  WARPGROUP.ARRIVE ;  /* 0x00000000000079c5 */ /* 0x000fe20000000000 */
[----:B--2---:R-:W-:Y:S01]  /*2f70*/  @!P2 FMUL R68, R68, R68 ;  /* 0x000000444444a220 */ /* 0x004fe20000400000 */
[----:B------:R-:W-:-:S02]  /*2f80*/  FSETP.GEU.AND P3, PT, R79, -126, PT ;  /* 0xc2fc00004f00780b */ /* 0x000fc40003f6e000 */
[----:B------:R-:W-:Y:S02]  /*2f90*/  FSETP.GEU.AND P2, PT, R84, -126, PT ;  /* 0xc2fc00005400780b */ /* 0x000fe40003f4e000 */
[----:B------:R-:W-:Y:S01]  /*2fa0*/  HGMMA.64x64x16.F32.BF16 R88, R24, gdesc[UR4].tnspB, R88, gsb0 ;  /* 0x40e0000418587df0 */ /* 0x000fe20008001858 */
[----:B------:R-:W-:Y:S01]  /*2fb0*/  UIADD3 UR6, UR14, 0x580, URZ ;  /* 0x000005800e067890 */ /* 0x000fe2000fffe03f */
[----:B---3--:R-:W-:Y:S01]  /*2fc0*/  @!P4 FMUL R69, R69, R69 ;  /* 0x000000454545c220 */ /* 0x008fe20000400000 */
[----:B------:R-:W-:Y:S01]  /*2fd0*/  UMOV UR7, 0x40000040 ;  /* 0x4000004000077882 */ /* 0x000fe20000000000 */
[----:B------:R-:W2:Y:S01]  /*2fe0*/  MUFU.EX2 R80, R80 ;  /* 0x0000005000507308 */ /* 0x000ea20000000800 */
[----:B------:R-:W-:-:S04]  /*2ff0*/  FSETP.GEU.AND P4, PT, R82, -126, PT ;  /* 0xc2fc00005200780b */ /* 0x000fc80003f8e000 */
[----:B------:R-:W-:Y:S01]  /*3000*/  @!P3 FMUL R79, R79, 0.5 ;  /* 0x3f0000004f4fb820 */ /* 0x000fe20000400000 */
[----:B-1----:R-:W-:Y:S01]  /*3010*/  @!P5 FMUL R70, R70, R70 ;  /* 0x000000464646d220 */ /* 0x002fe20000400000 */
[----:B------:R-:W-:Y:S01]  /*3020*/  FSETP.GEU.AND P5, PT, R77, -126, PT ;  /* 0xc2fc00004d00780b */ /* 0x000fe20003fae000 */
[----:B------:R-:W1:Y:S01]  /*3030*/  MUFU.EX2 R81, R81 ;  /* 0x0000005100517308 */ /* 0x000e620000000800 */
[----:B------:R-:W-:-:S05]  /*3040*/  @!P2 FMUL R84, R84, 0.5 ;  /* 0x3f0000005454a820 */ /* 0x000fca0000400000 */
[----:B------:R-:W-:Y:S02]  /*3050*/  @!P4 FMUL R82, R82, 0.5 ;  /* 0x3f0000005252c820 */ /* 0x000fe40000400000 */
[----:B------:R-:W3:Y:S01]  /*3060*/  MUFU.EX2 R79, R79 ;  /* 0x0000004f004f7308 */ /* 0x000ee20000000800 */
[----:B--2---:R-:W-:Y:S01]  /*3070*/  @!P6 FMUL R80, R80, R80 ;  /* 0x000000505050e220 */ /* 0x004fe20000400000 */
[----:B------:R-:W-:Y:S02]  /*3080*/  FSETP.GEU.AND P6, PT, R75, -126, PT ;  /* 0xc2fc00004b00780b */ /* 0x000fe40003fce000 */
[----:B------:R-:W-:Y:S01]  /*3090*/  @!P5 FMUL R77, R77, 0.5 ;  /* 0x3f0000004d4dd820 */ /* 0x000fe20000400000 */
[----:B------:R-:W-:-:S03]  /*30a0*/  FADD R37, R37, R80 ;  /* 0x0000005025257221 */ /* 0x000fc60000000000 */
[----:B------:R-:W2:Y:S01]  /*30b0*/  MUFU.EX2 R82, R82 ;  /* 0x0000005200527308 */ /* 0x000ea20000000800 */
[----:B-1----:R-:W-:Y:S01]  /*30c0*/  @!P1 FMUL R81, R81, R81 ;  /* 0x0000005151519220 */ /* 0x002fe20000400000 */
[----:B------:R-:W-:-:S03]  /*30d0*/  FSETP.GEU.AND P1, PT, R76, -126, PT ;  /* 0xc2fc00004c00780b */ /* 0x000fc60003f2e000 */
[----:B------:R-:W-:Y:S02]  /*30e0*/  FADD R40, R40, R81 ;  /* 0x0000005128287221 */ /* 0x000fe40000000000 */
[----:B------:R-:W-:Y:S01]  /*30f0*/  @!P6 FMUL R75, R75, 0.5 ;  /* 0x3f0000004b4be820 */ /* 0x000fe20000400000 */
[----:B------:R-:W1:Y:S01]  /*3100*/  MUFU.EX2 R77, R77 ;  /* 0x0000004d004d7308 */ /* 0x000e620000000800 */
[----:B---3--:R-:W-:Y:S01]  /*3110*/  @!P3 FMUL R79, R79, R79 ;  /* 0x0000004f4f4fb220 */ /* 0x008fe20000400000 */
[----:B------:R-:W-:-:S03]  /*3120*/  FSETP.GEU.AND P3, PT, R74, -126, PT ;  /* 0xc2fc00004a00780b */ /* 0x000fc60003f6e000 */
[----:B------:R-:W-:Y:S02]  /*3130*/  FADD R38, R38, R79 ;  /* 0x0000004f26267221 */ /* 0x000fe40000000000 */
[----:B------:R-:W-:Y:S01]  /*3140*/  @!P1 FMUL R76, R76, 0.5 ;  /* 0x3f0000004c4c9820 */ /* 0x000fe20000400000 */
[----:B------:R-:W3:Y:S01]  /*3150*/  MUFU.EX2 R84, R84 ;  /* 0x0000005400547308 */ /* 0x000ee20000000800 */
[----:B--2---:R-:W-:Y:S01]  /*3160*/  @!P4 FMUL R82, R82, R82 ;  /* 0x000000525252c220 */ /* 0x004fe20000400000 */
[----:B------:R-:W-:-:S03]  /*3170*/  FSETP.GEU.AND P4, PT, R64, -126, PT ;  /* 0xc2fc00004000780b */ /* 0x000fc60003f8e000 */
[----:B------:R-:W-:Y:S02]  /*3180*/  FADD R11, R11, R82 ;  /* 0x000000520b0b7221 */ /* 0x000fe40000000000 */
[----:B------:R-:W-:Y:S01]  /*3190*/  @!P3 FMUL R74, R74, 0.5 ;  /* 0x3f0000004a4ab820 */ /* 0x000fe20000400000 */
        /* <DEDUP_REMOVED lines=17> */
[----:B------:R-:W-:Y:S02]  /*32b0*/  WARPGROUP.DEPBAR.LE gsb0, 0x0 ;  /* 0x00008000000079c5 */ /* 0x000fe40000010000 */
[----:B------:R-:W-:Y:S01]  /*32c0*/  F2FP.BF16.F32.PACK_AB R24, R78, R71 ;  /* 0x000000474e18723e */ /* 0x000fe200000010ff */
[----:B------:R-:W-:Y:S01]  /*32d0*/  FADD R21, R21, R86 ;  /* 0x0000005615157221 */ /* 0x000fe20000000000 */
[----:B------:R-:W-:Y:S01]  /*32e0*/  F2FP.BF16.F32.PACK_AB R26, R66, R65 ;  /* 0x00000041421a723e */ /* 0x000fe200000010ff */
[----:B------:R-:W-:Y:S01]  /*32f0*/  @!P6 FMUL R61, R61, 0.5 ;  /* 0x3f0000003d3de820 */ /* 0x000fe20000400000 */
[----:B------:R-:W-:Y:S01]  /*3300*/  F2FP.BF16.F32.PACK_AB R25, R68, R67 ;  /* 0x000000434419723e */ /* 0x000fe200000010ff */
[----:B---3--:R-:W-:Y:S01]  /*3310*/  @!P3 FMUL R74, R74, R74 ;  /* 0x0000004a4a4ab220 */ /* 0x008fe20000400000 */
[----:B------:R-:W-:Y:S01]  /*3320*/  F2FP.BF16.F32.PACK_AB R27, R70, R69 ;  /* 0x00000045461b723e */ /* 0x000fe200000010ff */
[----:B------:R-:W1:Y:S01]  /*3330*/  MUFU.EX2 R120, R63 ;  /* 0x0000003f00787308 */ /* 0x000e620000000800 */
[----:B------:R-:W-:Y:S01]  /*3340*/  FSETP.GEU.AND P1, PT, R62, -126, PT ;  /* 0xc2fc00003e00780b */ /* 0x000fe20003f2e000 */
[----:B------:R-:W-:Y:S01]  /*3350*/  FADD R39, R39, R74 ;  /* 0x0000004a27277221 */ /* 0x000fe20000000000 */
[----:B------:R-:W-:Y:S01]  /*3360*/  WARPGROUP.ARRIVE ;  /* 0x00000000000079c5 */ /* 0x000fe20000000000 */
[----:B------:R-:W-:Y:S01]  /*3370*/  FSETP.GEU.AND P3, PT, R59, -126, PT ;  /* 0xc2fc00003b00780b */ /* 0x000fe20003f6e000 */
[----:B--2---:R-:W-:Y:S01]  /*3380*/  @!P4 FMUL R85, R85, R85 ;  /* 0x000000555555c220 */ /* 0x004fe20000400000 */
[----:B------:R-:W-:-:S02]  /*3390*/  FSETP.GEU.AND P4, PT, R58, -126, PT ;  /* 0xc2fc00003a00780b */ /* 0x000fc40003f8e000 */
[----:B------:R-:W2:Y:S01]  /*33a0*/  MUFU.EX2 R76, R61 ;  /* 0x0000003d004c7308 */ /* 0x000ea20000000800 */
[----:B------:R-:W-:Y:S01]  /*33b0*/  HGMMA.64x64x16.F32.BF16 R88, R24, gdesc[UR4].tnspB, R88, gsb0 ;  /* 0x40e0000418587df0 */ /* 0x000fe20008001858 */
[----:B------:R-:W-:Y:S01]  /*33c0*/  UIADD3 UR6, UR14, 0x600, URZ ;  /* 0x000006000e067890 */ /* 0x000fe2000fffe03f */
[----:B------:R-:W-:Y:S01]  /*33d0*/  FADD R50, R50, R85 ;  /* 0x0000005532327221 */ /* 0x000fe20000000000 */
[----:B------:R-:W-:Y:S02]  /*33e0*/  UMOV UR7, 0x40000040 ;  /* 0x4000004000077882 */ /* 0x000fe40000000000 */
[----:B------:R-:W-:Y:S02]  /*33f0*/  @!P1 FMUL R62, R62, 0.5 ;  /* 0x3f0000003e3e9820 */ /* 0x000fe40000400000 */
[----:B------:R-:W3:Y:S01]  /*3400*/  MUFU.EX2 R63, R60 ;  /* 0x0000003c003f7308 */ /* 0x000ee20000000800 */
[----:B------:R-:W-:Y:S01]  /*3410*/  @!P3 FMUL R59, R59, 0.5 ;  /* 0x3f0000003b3bb820 */ /* 0x000fe20000400000 */
[----:B-1----:R-:W-:Y:S01]  /*3420*/  @!P5 FMUL R120, R120, R120 ;  /* 0x000000787878d220 */ /* 0x002fe20000400000 */
[----:B------:R-:W-:Y:S01]  /*3430*/  FSETP.GEU.AND P5, PT, R57, -126, PT ;  /* 0xc2fc00003900780b */ /* 0x000fe20003fae000 */
[----:B------:R-:W-:-:S02]  /*3440*/  @!P4 FMUL R58, R58, 0.5 ;  /* 0x3f0000003a3ac820 */ /* 0x000fc40000400000 */
[----:B------:R-:W-:Y:S02]  /*3450*/  FADD R49, R49, R120 ;  /* 0x0000007831317221 */ /* 0x000fe40000000000 */
[----:B------:R-:W1:Y:S01]  /*3460*/  MUFU.EX2 R83, R62 ;  /* 0x0000003e00537308 */ /* 0x000e620000000800 */
[----:B--2---:R-:W-:Y:S01]  /*3470*/  @!P6 FMUL R76, R76, R76 ;  /* 0x0000004c4c4ce220 */ /* 0x004fe20000400000 */
[----:B------:R-:W-:-:S03]  /*3480*/  FSETP.GEU.AND P6, PT, R42, -126, PT ;  /* 0xc2fc00002a00780b */ /* 0x000fc60003fce000 */
[----:B------:R-:W-:-:S03]  /*3490*/  FADD R33, R33, R76 ;  /* 0x0000004c21217221 */ /* 0x000fc60000000000 */
[----:B------:R-:W2:Y:S01]  /*34a0*/  MUFU.EX2 R64, R59 ;  /* 0x0000003b00407308 */ /* 0x000ea20000000800 */
[----:B---3--:R-:W-:Y:S01]  /*34b0*/  @!P2 FMUL R63, R63, R63 ;  /* 0x0000003f3f3fa220 */ /* 0x008fe20000400000 */
[----:B------:R-:W-:Y:S01]  /*34c0*/  @!P5 FMUL R57, R57, 0.5 ;  /* 0x3f0000003939d820 */ /* 0x000fe20000400000 */
[----:B------:R-:W-:Y:S02]  /*34d0*/  FSETP.GEU.AND P2, PT, R46, -126, PT ;  /* 0xc2fc00002e00780b */ /* 0x000fe40003f4e000 */
[----:B------:R-:W-:Y:S02]  /*34e0*/  FADD R34, R34, R63 ;  /* 0x0000003f22227221 */ /* 0x000fe40000000000 */
[----:B------:R-:W-:Y:S01]  /*34f0*/  @!P6 FMUL R42, R42, 0.5 ;  /* 0x3f0000002a2ae820 */ /* 0x000fe20000400000 */
[----:B------:R-:W3:Y:S01]  /*3500*/  MUFU.EX2 R87, R58 ;  /* 0x0000003a00577308 */ /* 0x000ee20000000800 */
[----:B-1----:R-:W-:Y:S01]  /*3510*/  @!P1 FMUL R83, R83, R83 ;  /* 0x0000005353539220 */ /* 0x002fe20000400000 */
[----:B------:R-:W-:-:S03]  /*3520*/  FSETP.GEU.AND P1, PT, R41, -126, PT ;  /* 0xc2fc00002900780b */ /* 0x000fc60003f2e000 */
[----:B------:R-:W-:-:S03]  /*3530*/  FADD R32, R32, R83 ;  /* 0x0000005320207221 */ /* 0x000fc60000000000 */
[----:B------:R-:W1:Y:S01]  /*3540*/  MUFU.EX2 R60, R57 ;  /* 0x00000039003c7308 */ /* 0x000e620000000800 */
[----:B--2---:R-:W-:Y:S01]  /*3550*/  @!P3 FMUL R64, R64, R64 ;  /* 0x000000404040b220 */ /* 0x004fe20000400000 */
[----:B------:R-:W-:Y:S01]  /*3560*/  FSETP.GEU.AND P3, PT, R45, -126, PT ;  /* 0xc2fc00002d00780b */ /* 0x000fe20003f6e000 */
[----:B------:R-:W-:Y:S02]  /*3570*/  @!P2 FMUL R46, R46, 0.5 ;  /* 0x3f0000002e2ea820 */ /* 0x000fe40000400000 */
[----:B------:R-:W-:Y:S02]  /*3580*/  FADD R35, R35, R64 ;  /* 0x0000004023237221 */ /* 0x000fe40000000000 */
[----:B------:R-:W-:Y:S01]  /*3590*/  @!P1 FMUL R41, R41, 0.5 ;  /* 0x3f00000029299820 */ /* 0x000fe20000400000 */
[----:B------:R-:W2:Y:S01]  /*35a0*/  MUFU.EX2 R42, R42 ;  /* 0x0000002a002a7308 */ /* 0x000ea20000000800 */
[----:B---3--:R-:W-:Y:S01]  /*35b0*/  @!P4 FMUL R87, R87, R87 ;  /* 0x000000575757c220 */ /* 0x008fe20000400000 */
[----:B------:R-:W-:-:S03]  /*35c0*/  FSETP.GEU.AND P4, PT, R43, -126, PT ;  /* 0xc2fc00002b00780b */ /* 0x000fc60003f8e000 */
[----:B------:R-:W-:Y:S02]  /*35d0*/  FADD R36, R36, R87 ;  /* 0x0000005724247221 */ /* 0x000fe40000000000 */
[----:B------:R-:W-:Y:S01]  /*35e0*/  @!P3 FMUL R45, R45, 0.5 ;  /* 0x3f0000002d2db820 */ /* 0x000fe20000400000 */
[----:B------:R-:W3:Y:S01]  /*35f0*/  MUFU.EX2 R57, R41 ;  /* 0x0000002900397308 */ /* 0x000ee20000000800 */
[----:B-1----:R-:W-:Y:S01]  /*3600*/  @!P5 FMUL R60, R60, R60 ;  /* 0x0000003c3c3cd220 */ /* 0x002fe20000400000 */
[----:B------:R-:W-:-:S05]  /*3610*/  FSETP.GEU.AND P5, PT, R47, -126, PT ;  /* 0xc2fc00002f00780b */ /* 0x000fca0003fae000 */
[----:B------:R-:W-:Y:S01]  /*3620*/  @!P4 FMUL R43, R43, 0.5 ;  /* 0x3f0000002b2bc820 */ /* 0x000fe20000400000 */
[----:B------:R-:W1:Y:S01]  /*3630*/  MUFU.EX2 R58, R45 ;  /* 0x0000002d003a7308 */ /* 0x000e620000000800 */
[----:B--2---:R-:W-:Y:S01]  /*3640*/  @!P6 FMUL R42, R42, R42 ;  /* 0x0000002a2a2ae220 */ /* 0x004fe20000400000 */
[----:B------:R-:W-:-:S03]  /*3650*/  FSETP.GEU.AND P6, PT, R44, -126, PT ;  /* 0xc2fc00002c00780b */ /* 0x000fc60003fce000 */
[----:B------:R-:W-:Y:S02]  /*3660*/  FADD R73, R73, R42 ;  /* 0x0000002a49497221 */ /* 0x000fe40000000000 */
[----:B------:R-:W-:Y:S01]  /*3670*/  @!P5 FMUL R47, R47, 0.5 ;  /* 0x3f0000002f2fd820 */ /* 0x000fe20000400000 */
[----:B------:R-:W2:Y:S01]  /*3680*/  MUFU.EX2 R43, R43 ;  /* 0x0000002b002b7308 */ /* 0x000ea20000000800 */
[----:B---3--:R-:W-:Y:S01]  /*3690*/  @!P1 FMUL R57, R57, R57 ;  /* 0x0000003939399220 */ /* 0x008fe20000400000 */
[----:B------:R-:W-:Y:S01]  /*36a0*/  FSETP.GEU.AND P1, PT, R48, -126, PT ;  /* 0xc2fc00003000780b */ /* 0x000fe20003f2e000 */
[----:B------:R-:W-:Y:S01]  /*36b0*/  FADD R38, R38, R73 ;  /* 0x0000004926267221 */ /* 0x000fe20000000000 */
[----:B------:R-:W-:Y:S02]  /*36c0*/  WARPGROUP.DEPBAR.LE gsb0, 0x0 ;  /* 0x00008000000079c5 */ /* 0x000fe40000010000 */
[----:B------:R-:W-:Y:S02]  /*36d0*/  F2FP.BF16.F32.PACK_AB R24, R81, R80 ;  /* 0x000000505118723e */ /* 0x000fe400000010ff */
[----:B------:R-:W3:Y:S01]  /*36e0*/  MUFU.EX2 R41, R46 ;  /* 0x0000002e00297308 */ /* 0x000ee20000000800 */
[----:B------:R-:W-:Y:S01]  /*36f0*/  F2FP.BF16.F32.PACK_AB R26, R82, R79 ;  /* 0x0000004f521a723e */ /* 0x000fe200000010ff */
[----:B-1----:R-:W-:Y:S01]  /*3700*/  @!P3 FMUL R58, R58, R58 ;  /* 0x0000003a3a3ab220 */ /* 0x002fe20000400000 */
[----:B------:R-:W-:Y:S01]  /*3710*/  F2FP.BF16.F32.PACK_AB R25, R84, R77 ;  /* 0x0000004d5419723e */ /* 0x000fe200000010ff */
[----:B------:R-:W-:Y:S01]  /*3720*/  @!P6 FMUL R44, R44, 0.5 ;  /* 0x3f0000002c2ce820 */ /* 0x000fe20000400000 */
[----:B------:R-:W-:-:S02]  /*3730*/  F2FP.BF16.F32.PACK_AB R27, R86, R75 ;  /* 0x0000004b561b723e */ /* 0x000fc400000010ff */
[----:B------:R-:W-:Y:S01]  /*3740*/  @!P1 FMUL R48, R48, 0.5 ;  /* 0x3f00000030309820 */ /* 0x000fe20000400000 */
[----:B--2---:R-:W-:Y:S01]  /*3750*/  @!P4 FMUL R43, R43, R43 ;  /* 0x0000002b2b2bc220 */ /* 0x004fe20000400000 */
[----:B------:R-:W1:Y:S01]  /*3760*/  MUFU.EX2 R62, R47 ;  /* 0x0000002f003e7308 */ /* 0x000e620000000800 */
[----:B------:R-:W-:Y:S01]  /*3770*/  WARPGROUP.ARRIVE ;  /* 0x00000000000079c5 */ /* 0x000fe20000000000 */
[----:B------:R-:W-:Y:S01]  /*3780*/  FSETP.GEU.AND P4, PT, R31, -126, PT ;  /* 0xc2fc00001f00780b */ /* 0x000fe20003f8e000 */
[----:B------:R-:W-:Y:S01]  /*3790*/  FADD R53, R53, R58 ;  /* 0x0000003a35357221 */ /* 0x000fe20000000000 */
[----:B------:R-:W-:Y:S01]  /*37a0*/  FSETP.GEU.AND P3, PT, R30, -126, PT ;  /* 0xc2fc00001e00780b */ /* 0x000fe20003f6e000 */
[----:B------:R-:W-:Y:S02]  /*37b0*/  FADD R52, R52, R43 ;  /* 0x0000002b34347221 */ /* 0x000fe40000000000 */
[----:B------:R-:W-:Y:S01]  /*37c0*/  HGMMA.64x64x16.F32.BF16 R88, R24, gdesc[UR4].tnspB, R88, gsb0 ;  /* 0x40e0000418587df0 */ /* 0x000fe20008001858 */
[----:B------:R-:W-:Y:S01]  /*37d0*/  UIADD3 UR6, UR14, 0x680, URZ ;  /* 0x000006800e067890 */ /* 0x000fe2000fffe03f */
[----:B------:R-:W2:Y:S01]  /*37e0*/  MUFU.EX2 R59, R48 ;  /* 0x00000030003b7308 */ /* 0x000ea20000000800 */
[----:B------:R-:W-:Y:S01]  /*37f0*/  UMOV UR7, 0x40000040 ;  /* 0x4000004000077882 */ /* 0x000fe20000000000 */
[----:B---3--:R-:W-:Y:S01]  /*3800*/  @!P2 FMUL R41, R41, R41 ;  /* 0x000000292929a220 */ /* 0x008fe20000400000 */
[----:B------:R-:W-:Y:S01]  /*3810*/  FSETP.GEU.AND P2, PT, R29, -126, PT ;  /* 0xc2fc00001d00780b */ /* 0x000fe20003f4e000 */
[----:B------:R-:W-:Y:S01]  /*3820*/  FADD R12, R12, R53 ;  /* 0x000000350c0c7221 */ /* 0x000fe20000000000 */
[----:B------:R-:W-:Y:S01]  /*3830*/  FADD R52, R11, R52 ;  /* 0x000000340b347221 */ /* 0x000fe20000000000 */
[----:B------:R-:W-:Y:S01]  /*3840*/  @!P4 FMUL R31, R31, 0.5 ;  /* 0x3f0000001f1fc820 */ /* 0x000fe20000400000 */
[----:B------:R-:W-:Y:S01]  /*3850*/  FADD R54, R54, R41 ;  /* 0x0000002936367221 */ /* 0x000fe20000000000 */
[----:B-1----:R-:W-:Y:S01]  /*3860*/  @!P5 FMUL R62, R62, R62 ;  /* 0x0000003e3e3ed220 */ /* 0x002fe20000400000 */
[----:B------:R-:W1:Y:S01]  /*3870*/  MUFU.EX2 R44, R44 ;  /* 0x0000002c002c7308 */ /* 0x000e620000000800 */
[----:B------:R-:W-:Y:S01]  /*3880*/  FSETP.GEU.AND P5, PT, R28, -126, PT ;  /* 0xc2fc00001c00780b */ /* 0x000fe20003fae000 */
[----:B------:R-:W-:Y:S01]  /*3890*/  @!P3 FMUL R30, R30, 0.5 ;  /* 0x3f0000001e1eb820 */ /* 0x000fe20000400000 */
[----:B------:R-:W-:Y:S01]  /*38a0*/  FADD R55, R55, R62 ;  /* 0x0000003e37377221 */ /* 0x000fe20000000000 */
[----:B------:R-:W-:Y:S01]  /*38b0*/  FADD R15, R15, R54 ;  /* 0x000000360f0f7221 */ /* 0x000fe20000000000 */
[----:B------:R-:W-:-:S02]  /*38c0*/  IADD3 R11, R2, 0x12020, RZ ;  /* 0x00012020020b7810 */ /* 0x000fc40007ffe0ff */
[----:B------:R-:W-:Y:S01]  /*38d0*/  @!P2 FMUL R29, R29, 0.5 ;  /* 0x3f0000001d1da820 */ /* 0x000fe20000400000 */
[----:B--2---:R-:W-:Y:S01]  /*38e0*/  @!P1 FMUL R59, R59, R59 ;  /* 0x0000003b3b3b9220 */ /* 0x004fe20000400000 */
[----:B------:R-:W2:Y:S01]  /*38f0*/  MUFU.EX2 R31, R31 ;  /* 0x0000001f001f7308 */ /* 0x000ea20000000800 */
[----:B------:R-:W-:Y:S01]  /*3900*/  FSETP.GEU.AND P1, PT, R23, -126, PT ;  /* 0xc2fc00001700780b */ /* 0x000fe20003f2e000 */
[----:B------:R-:W-:Y:S01]  /*3910*/  FADD R14, R14, R55 ;  /* 0x000000370e0e7221 */ /* 0x000fe20000000000 */
[----:B------:R-:W-:Y:S02]  /*3920*/  FADD R56, R56, R59 ;  /* 0x0000003b38387221 */ /* 0x000fe40000000000 */
[----:B------:R-:W-:Y:S02]  /*3930*/  @!P5 FMUL R28, R28, 0.5 ;  /* 0x3f0000001c1cd820 */ /* 0x000fe40000400000 */
[----:B------:R-:W-:Y:S01]  /*3940*/  FADD R21, R21, R56 ;  /* 0x0000003815157221 */ /* 0x000fe20000000000 */
[----:B-1----:R-:W-:Y:S01]  /*3950*/  @!P6 FMUL R44, R44, R44 ;  /* 0x0000002c2c2ce220 */ /* 0x002fe20000400000 */
[----:B------:R-:W-:Y:S01]  /*3960*/  FSETP.GEU.AND P6, PT, R22, -126, PT ;  /* 0xc2fc00001600780b */ /* 0x000fe20003fce000 */
[----:B------:R-:W1:Y:S04]  /*3970*/  MUFU.EX2 R30, R30 ;  /* 0x0000001e001e7308 */ /* 0x000e680000000800 */
[----:B------:R-:W-:Y:S01]  /*3980*/  @!P1 FMUL R23, R23, 0.5 ;  /* 0x3f00000017179820 */ /* 0x000fe20000400000 */
[----:B--2---:R-:W-:Y:S01]  /*3990*/  @!P4 FMUL R31, R31, R31 ;  /* 0x0000001f1f1fc220 */ /* 0x004fe20000400000 */
[----:B------:R-:W-:-:S02]  /*39a0*/  FSETP.GEU.AND P4, PT, R20, -126, PT ;  /* 0xc2fc00001400780b */ /* 0x000fc40003f8e000 */
[----:B------:R-:W2:Y:S01]  /*39b0*/  MUFU.EX2 R29, R29 ;  /* 0x0000001d001d7308 */ /* 0x000ea20000000800 */
[----:B------:R-:W-:-:S03]  /*39c0*/  FADD R47, R78, R31 ;  /* 0x0000001f4e2f7221 */ /* 0x000fc60000000000 */
[----:B------:R-:W-:Y:S01]  /*39d0*/  @!P6 FMUL R22, R22, 0.5 ;  /* 0x3f0000001616e820 */ /* 0x000fe20000400000 */
[----:B------:R-:W-:-:S03]  /*39e0*/  FADD R47, R50, R47 ;  /* 0x0000002f322f7221 */ /* 0x000fc60000000000 */
[----:B------:R-:W3:Y:S01]  /*39f0*/  MUFU.EX2 R28, R28 ;  /* 0x0000001c001c7308 */ /* 0x000ee20000000800 */
[----:B-1----:R-:W-:Y:S02]  /*3a00*/  @!P3 FMUL R30, R30, R30 ;  /* 0x0000001e1e1eb220 */ /* 0x002fe40000400000 */
[----:B------:R-:W-:-:S05]  /*3a10*/  @!P4 FMUL R20, R20, 0.5 ;  /* 0x3f0000001414c820 */ /* 0x000fca0000400000 */
[----:B------:R-:W1:Y:S01]  /*3a20*/  MUFU.EX2 R23, R23 ;  /* 0x0000001700177308 */ /* 0x000e620000000800 */
[----:B--2---:R-:W-:-:S07]  /*3a30*/  @!P2 FMUL R29, R29, R29 ;  /* 0x0000001d1d1da220 */ /* 0x004fce0000400000 */
[----:B------:R-:W2:Y:S01]  /*3a40*/  MUFU.EX2 R22, R22 ;  /* 0x0000001600167308 */ /* 0x000ea20000000800 */
[----:B---3--:R-:W-:-:S07]  /*3a50*/  @!P5 FMUL R28, R28, R28 ;  /* 0x0000001c1c1cd220 */ /* 0x008fce0000400000 */
[----:B------:R3:W4:Y:S01]  /*3a60*/  MUFU.EX2 R45, R20 ;  /* 0x00000014002d7308 */ /* 0x0007220000000800 */
[----:B-1----:R-:W-:Y:S01]  /*3a70*/  @!P1 FMUL R23, R23, R23 ;  /* 0x0000001717179220 */ /* 0x002fe20000400000 */
[----:B------:R-:W-:Y:S01]  /*3a80*/  ISETP.GE.AND P1, PT, R13, 0x101, PT ;  /* 0x000001010d00780c */ /* 0x000fe20003f26270 */
[----:B------:R-:W-:Y:S02]  /*3a90*/  WARPGROUP.DEPBAR.LE gsb0, 0x0 ;  /* 0x00008000000079c5 */ /* 0x000fe40000010000 */
[----:B------:R-:W-:Y:S01]  /*3aa0*/  F2FP.BF16.F32.PACK_AB R24, R85, R74 ;  /* 0x0000004a5518723e */ /* 0x000fe200000010ff */
[----:B--2---:R-:W-:Y:S01]  /*3ab0*/  @!P6 FMUL R22, R22, R22 ;  /* 0x000000161616e220 */ /* 0x004fe20000400000 */
[----:B------:R-:W-:Y:S01]  /*3ac0*/  F2FP.BF16.F32.PACK_AB R26, R83, R120 ;  /* 0x00000078531a723e */ /* 0x000fe200000010ff */
[----:B---3--:R-:W-:Y:S01]  /*3ad0*/  FADD R20, R71, R44 ;  /* 0x0000002c47147221 */ /* 0x008fe20000000000 */
[----:B------:R-:W-:Y:S02]  /*3ae0*/  F2FP.BF16.F32.PACK_AB R25, R63, R76 ;  /* 0x0000004c3f19723e */ /* 0x000fe400000010ff */
[----:B------:R-:W-:Y:S01]  /*3af0*/  F2FP.BF16.F32.PACK_AB R27, R87, R64 ;  /* 0x00000040571b723e */ /* 0x000fe200000010ff */
[----:B------:R-:W-:Y:S01]  /*3b00*/  FADD R20, R39, R20 ;  /* 0x0000001427147221 */ /* 0x000fe20000000000 */
[----:B----4-:R-:W-:-:S02]  /*3b10*/  @!P4 FMUL R45, R45, R45 ;  /* 0x0000002d2d2dc220 */ /* 0x010fc40000400000 */
[----:B------:R-:W-:-:S06]  /*3b20*/  WARPGROUP.ARRIVE ;  /* 0x00000000000079c5 */ /* 0x000fcc0000000000 */
[----:B------:R-:W-:Y:S01]  /*3b30*/  HGMMA.64x64x16.F32.BF16 R88, R24, gdesc[UR4].tnspB, R88, gsb0 ;  /* 0x40e0000418587df0 */ /* 0x000fe20008001858 */
[----:B------:R-:W-:Y:S01]  /*3b40*/  UIADD3 UR6, UR14, 0x700, URZ ;  /* 0x000007000e067890 */ /* 0x000fe2000fffe03f */
[----:B------:R-:W-:Y:S01]  /*3b50*/  UMOV UR7, 0x40000040 ;  /* 0x4000004000077882 */ /* 0x000fe20000000000 */
[----:B------:R-:W-:Y:S02]  /*3b60*/  WARPGROUP.DEPBAR.LE gsb0, 0x0 ;  /* 0x00008000000079c5 */ /* 0x000fe40000010000 */
[----:B------:R-:W-:Y:S01]  /*3b70*/  F2FP.BF16.F32.PACK_AB R24, R57, R60 ;  /* 0x0000003c3918723e */ /* 0x000fe200000010ff */
[----:B------:R-:W-:Y:S01]  /*3b80*/  FADD R60, R51, R60 ;  /* 0x0000003c333c7221 */ /* 0x000fe20000000000 */
[----:B------:R-:W-:Y:S01]  /*3b90*/  F2FP.BF16.F32.PACK_AB R26, R43, R42 ;  /* 0x0000002a2b1a723e */ /* 0x000fe200000010ff */
[----:B------:R-:W-:Y:S01]  /*3ba0*/  FADD R57, R72, R57 ;  /* 0x0000003948397221 */ /* 0x000fe20000000000 */
[----:B------:R-:W-:Y:S01]  /*3bb0*/  F2FP.BF16.F32.PACK_AB R25, R41, R58 ;  /* 0x0000003a2919723e */ /* 0x000fe200000010ff */
[----:B------:R-:W-:Y:S01]  /*3bc0*/  FADD R37, R37, R60 ;  /* 0x0000003c25257221 */ /* 0x000fe20000000000 */
[----:B------:R-:W-:Y:S01]  /*3bd0*/  F2FP.BF16.F32.PACK_AB R27, R59, R62 ;  /* 0x0000003e3b1b723e */ /* 0x000fe200000010ff */
[----:B------:R-:W-:-:S02]  /*3be0*/  FADD R40, R40, R57 ;  /* 0x0000003928287221 */ /* 0x000fc40000000000 */
[----:B------:R-:W-:Y:S01]  /*3bf0*/  FADD R20, R37, R20 ;  /* 0x0000001425147221 */ /* 0x000fe20000000000 */
[----:B------:R-:W-:Y:S01]  /*3c00*/  WARPGROUP.ARRIVE ;  /* 0x00000000000079c5 */ /* 0x000fe20000000000 */
[----:B------:R-:W-:-:S05]  /*3c10*/  FADD R40, R40, R47 ;  /* 0x0000002f28287221 */ /* 0x000fca0000000000 */
[----:B------:R-:W-:Y:S01]  /*3c20*/  HGMMA.64x64x16.F32.BF16 R88, R24, gdesc[UR4].tnspB, R88, gsb0 ;  /* 0x40e0000418587df0 */ /* 0x000fe20008001858 */
[----:B------:R-:W-:Y:S01]  /*3c30*/  UIADD3 UR6, UR14, 0x780, URZ ;  /* 0x000007800e067890 */ /* 0x000fe2000fffe03f */
[----:B------:R-:W-:Y:S01]  /*3c40*/  UMOV UR7, 0x40000040 ;  /* 0x4000004000077882 */ /* 0x000fe20000000000 */
[----:B------:R-:W-:Y:S02]  /*3c50*/  WARPGROUP.DEPBAR.LE gsb0, 0x0 ;  /* 0x00008000000079c5 */ /* 0x000fe40000010000 */
[----:B------:R-:W-:Y:S02]  /*3c60*/  F2FP.BF16.F32.PACK_AB R24, R31, R44 ;  /* 0x0000002c1f18723e */ /* 0x000fe400000010ff */
[----:B------:R-:W-:Y:S01]  /*3c70*/  F2FP.BF16.F32.PACK_AB R26, R29, R30 ;  /* 0x0000001e1d1a723e */ /* 0x000fe200000010ff */
[----:B------:R-:W-:Y:S01]  /*3c80*/  FADD R30, R65, R30 ;  /* 0x0000001e411e7221 */ /* 0x000fe20000000000 */
[----:B------:R-:W-:Y:S01]  /*3c90*/  F2FP.BF16.F32.PACK_AB R25, R23, R28 ;  /* 0x0000001c1719723e */ /* 0x000fe200000010ff */
[----:B------:R-:W-:Y:S01]  /*3ca0*/  FADD R28, R67, R28 ;  /* 0x0000001c431c7221 */ /* 0x000fe20000000000 */
[----:B------:R-:W-:Y:S01]  /*3cb0*/  F2FP.BF16.F32.PACK_AB R27, R45, R22 ;  /* 0x000000162d1b723e */ /* 0x000fe200000010ff */
[----:B------:R-:W-:Y:S01]  /*3cc0*/  FADD R23, R68, R23 ;  /* 0x0000001744177221 */ /* 0x000fe20000000000 */
[----:B------:R-:W-:Y:S01]  /*3cd0*/  FADD R22, R69, R22 ;  /* 0x0000001645167221 */ /* 0x000fe20000000000 */
[----:B------:R-:W-:Y:S01]  /*3ce0*/  FADD R45, R70, R45 ;  /* 0x0000002d462d7221 */ /* 0x000fe20000000000 */
[----:B------:R-:W-:Y:S01]  /*3cf0*/  WARPGROUP.ARRIVE ;  /* 0x00000000000079c5 */ /* 0x000fe20000000000 */
[----:B------:R-:W-:Y:S01]  /*3d00*/  FADD R29, R66, R29 ;  /* 0x0000001d421d7221 */ /* 0x000fe20000000000 */
[----:B------:R-:W-:Y:S01]  /*3d10*/  FADD R33, R33, R28 ;  /* 0x0000001c21217221 */ /* 0x000fe20000000000 */
[----:B------:R-:W-:Y:S01]  /*3d20*/  FADD R34, R34, R23 ;  /* 0x0000001722227221 */ /* 0x000fe20000000000 */
[----:B------:R-:W-:Y:S01]  /*3d30*/  FADD R35, R35, R22 ;  /* 0x0000001623237221 */ /* 0x000fe20000000000 */
[----:B------:R-:W-:Y:S01]  /*3d40*/  FADD R36, R36, R45 ;  /* 0x0000002d24247221 */ /* 0x000fe20000000000 */
[----:B------:R-:W-:Y:S01]  /*3d50*/  HGMMA.64x64x16.F32.BF16 R88, R24, gdesc[UR4].tnspB, R88, gsb0 ;  /* 0x40e0000418587df0 */ /* 0x000fe20008001858 */
[----:B------:R-:W-:Y:S01]  /*3d60*/  FADD R49, R49, R30 ;  /* 0x0000001e31317221 */ /* 0x000fe20000000000 */
[----:B------:R-:W-:Y:S01]  /*3d70*/  FADD R29, R32, R29 ;  /* 0x0000001d201d7221 */ /* 0x000fe20000000000 */
[----:B------:R-:W-:Y:S01]  /*3d80*/  FADD R12, R12, R33 ;  /* 0x000000210c0c7221 */ /* 0x000fe20000000000 */
[----:B------:R-:W-:Y:S01]  /*3d90*/  FADD R15, R15, R34 ;  /* 0x000000220f0f7221 */ /* 0x000fe20000000000 */
[----:B------:R-:W-:Y:S01]  /*3da0*/  FADD R35, R14, R35 ;  /* 0x000000230e237221 */ /* 0x000fe20000000000 */
[----:B------:R-:W-:Y:S01]  /*3db0*/  FADD R36, R21, R36 ;  /* 0x0000002415247221 */ /* 0x000fe20000000000 */
[----:B------:R-:W-:Y:S01]  /*3dc0*/  FADD R49, R38, R49 ;  /* 0x0000003126317221 */ /* 0x000fe20000000000 */
[----:B------:R-:W-:Y:S01]  /*3dd0*/  FADD R29, R52, R29 ;  /* 0x0000001d341d7221 */ /* 0x000fe20000000000 */
[----:B------:R-:W-:Y:S01]  /*3de0*/  PRMT R22, RZ, 0x654, R11 ;  /* 0x00000654ff167816 */ /* 0x000fe2000000000b */
[----:B------:R-:W-:Y:S01]  /*3df0*/  FADD R12, R12, R35 ;  /* 0x000000230c0c7221 */ /* 0x000fe20000000000 */
[----:B------:R-:W-:Y:S01]  /*3e00*/  FADD R15, R15, R36 ;  /* 0x000000240f0f7221 */ /* 0x000fe20000000000 */
[----:B------:R-:W-:Y:S01]  /*3e10*/  FADD R20, R20, R49 ;  /* 0x0000003114147221 */ /* 0x000fe20000000000 */
[----:B------:R-:W-:-:S02]  /*3e20*/  FADD R29, R40, R29 ;  /* 0x0000001d281d7221 */ /* 0x000fc40000000000 */
[----:B------:R-:W-:Y:S01]  /*3e30*/  FADD R12, R12, R15 ;  /* 0x0000000f0c0c7221 */ /* 0x000fe20000000000 */
[----:B------:R-:W-:Y:S01]  /*3e40*/  MOV R15, 0x2 ;  /* 0x00000002000f7802 */ /* 0x000fe20000000f00 */
[----:B------:R-:W-:Y:S01]  /*3e50*/  FADD R13, R20, R29 ;  /* 0x0000001d140d7221 */ /* 0x000fe20000000000 */
[----:B------:R-:W-:Y:S02]  /*3e60*/  WARPGROUP.DEPBAR.LE gsb0, 0x0 ;  /* 0x00008000000079c5 */ /* 0x000fe40000010000 */
[----:B------:R1:W-:Y:S01]  /*3e70*/  SYNCS.ARRIVE.TRANS64.RED.A1T0 RZ, [R22+URZ], RZ ;  /* 0x000000ff16ff79a7 */ /* 0x0003e2000810043f */
[----:B------:R-:W-:Y:S05]  /*3e80*/  @!P1 BRA `(.L_x_24) ;  /* 0x0000002c00589947 */ /* 0x000fea0003800000 */
[----:B------:R-:W-:Y:S01]  /*3e90*/  IMAD.MOV.U32 R23, RZ, RZ, R19 ;  /* 0x000000ffff177224 */ /* 0x000fe200078e0013 */
[----:B------:R-:W-:Y:S01]  /*3ea0*/  MOV R21, R18 ;  /* 0x0000001200157202 */ /* 0x000fe20000000f00 */
[----:B------:R-:W-:Y:S01]  /*3eb0*/  IMAD.MOV.U32 R15, RZ, RZ, 0x2 ;  /* 0x00000002ff0f7424 */ /* 0x000fe200078e00ff */
[----:B------:R-:W-:Y:S01]  /*3ec0*/  MOV R6, 0x1 ;  /* 0x0000000100067802 */ /* 0x000fe20000000f00 */
[----:B------:R-:W-:Y:S01]  /*3ed0*/  IMAD.MOV.U32 R3, RZ, RZ, RZ ;  /* 0x000000ffff037224 */ /* 0x000fe200078e00ff */
[----:B------:R-:W-:Y:S01]  /*3ee0*/  ULDC.64 UR30, c[0x0][0x198] ;  /* 0x00006600001e7ab9 */ /* 0x000fe20000000a00 */
[----:B------:R-:W-:-:S05]  /*3ef0*/  ULDC UR38, c[0x0][0x604] ;  /* 0x0001810000267ab9 */ /* 0x000fca0000000800 */
.L_x_36:
[----:B------:R-:W-:Y:S01]  /*3f00*/  LEA R19, R15, R2, 0x3 ;  /* 0x000000020f137211 */ /* 0x000fe200078e18ff */
[----:B------:R-:W-:Y:S05]  /*3f10*/  YIELD ;  /* 0x0000000000007946 */ /* 0x000fea0003800000 */
[----:B------:R-:W-:Y:S02]  /*3f20*/  SHF.L.U32 R14, R3, 0x1f, RZ ;  /* 0x0000001f030e7819 */ /* 0x000fe400000006ff */
[C---:B------:R-:W-:Y:S01]  /*3f30*/  ISETP.GT.AND P1, PT, R17.reuse, 0x2, PT ;  /* 0x000000021100780c */ /* 0x040fe20003f24270 */
[----:B------:R-:W-:Y:S01]  /*3f40*/  VIADD R17, R17, 0xffffffff ;  /* 0xffffffff11117836 */ /* 0x000fe20000000000 */
[----:B------:R-:W2:Y:S02]  /*3f50*/  SYNCS.PHASECHK.TRANS64.TRYWAIT P2, [R19+URZ+0x12000], R14 ;  /* 0x0120000e130075a7 */ /* 0x000ea4000804017f */
[----:B-12---:R-:W-:Y:S09]  /*3f60*/  @!P2 BRA `(.L_x_25) ;  /* 0x000000780020a947 */ /* 0x006ff20003800000 */
.L_x_80:
[----:B------:R-:W-:Y:S05]  /*3f70*/  WARPSYNC.ALL ;  /* 0x0000000000007948 */ /* 0x000fea0003800000 */
[----:B------:R-:W-:Y:S01]  /*3f80*/  R2UR UR26, R15 ;  /* 0x000000000f1a72ca */ /* 0x000fe200000e0000 */
[----:B------:R-:W-:Y:S01]  /*3f90*/  WARPGROUP.ARRIVE ;  /* 0x00000000000079c5 */ /* 0x000fe20000000000 */
[----:B------:R-:W-:Y:S01]  /*3fa0*/  UMOV UR27, 0x40000040 ;  /* 0x40000040001b7882 */ /* 0x000fe20000000000 */
[----:B------:R-:W-:Y:S01]  /*3fb0*/  UMOV UR7, 0x40000040 ;  /* 0x4000004000077882 */ /* 0x000fe20000000000 */
[----:B------:R-:W-:Y:S01]  /*3fc0*/  UMOV UR19, 0x40000040 ;  /* 0x4000004000137882 */ /* 0x000fe20000000000 */
[----:B------:R-:W-:Y:S01]  /*3fd0*/  UMOV UR23, 0x40000040 ;  /* 0x4000004000177882 */ /* 0x000fe20000000000 */
[----:B------:R-:W-:-:S07]  /*3fe0*/  ISETP.NE.AND P2, PT, R9, RZ, PT ;  /* 0x000000ff0900720c */ /* 0x000fce0003f45270 */
[----:B------:R-:W-:-:S04]  /*3ff0*/  ULEA UR26, UR26, UR28, 0xa ;  /* 0x0000001c1a1a7291 */ /* 0x000fc8000f8e503f */
[----:B------:R-:W-:Y:S02]  /*4000*/  UIADD3 UR6, UR26, 0x2, URZ ;  /* 0x000000021a067890 */ /* 0x000fe4000fffe03f */
[----:B------:R-:W-:Y:S02]  /*4010*/  UIADD3 UR18, UR26, 0x4, URZ ;  /* 0x000000041a127890 */ /* 0x000fe4000fffe03f */
[----:B------:R-:W-:Y:S02]  /*4020*/  UIADD3 UR22, UR26, 0x6, URZ ;  /* 0x000000061a167890 */ /* 0x000fe4000fffe03f */
[----:B------:R-:W-:Y:S03]  /*4030*/  HGMMA.64x128x16.F32.BF16 R24, gdesc[UR24], RZ, !UPT, gsb0 ;  /* 0x01e00000181879f0 */ /* 0x000fe6000c0018ff */
[----:B------:R-:W-:Y:S02]  /*4040*/  WARPGROUP.DEPBAR.LE gsb0, 0x0 ;  /* 0x00008000000079c5 */ /* 0x000fe40000010000 */
[----:B------:R-:W-:-:S07]  /*4050*/  WARPGROUP.ARRIVE ;  /* 0x00000000000079c5 */ /* 0x000fce0000000000 */
[----:B------:R-:W-:Y:S03]  /*4060*/  HGMMA.64x128x16.F32.BF16 R24, gdesc[UR4], R24, gsb0 ;  /* 0x01e00000041879f0 */ /* 0x000fe60008001818 */
[----:B------:R-:W-:Y:S02]  /*4070*/  WARPGROUP.DEPBAR.LE gsb0, 0x0 ;  /* 0x00008000000079c5 */ /* 0x000fe40000010000 */
[----:B------:R-:W-:-:S07]  /*4080*/  WARPGROUP.ARRIVE ;  /* 0x00000000000079c5 */ /* 0x000fce0000000000 */
[----:B------:R-:W-:Y:S03]  /*4090*/  HGMMA.64x128x16.F32.BF16 R24, gdesc[UR16], R24, gsb0 ;  /* 0x01e00000101879f0 */ /* 0x000fe60008001818 */
[----:B------:R-:W-:Y:S02]  /*40a0*/  WARPGROUP.DEPBAR.LE gsb0, 0x0 ;  /* 0x00008000000079c5 */ /* 0x000fe40000010000 */
[----:B------:R-:W-:-:S07]  /*40b0*/  WARPGROUP.ARRIVE ;  /* 0x00000000000079c5 */ /* 0x000fce0000000000 */
[----:B------:R-:W-:Y:S03]  /*40c0*/  HGMMA.64x128x16.F32.BF16 R24, gdesc[UR20], R24, gsb0 ;  /* 0x01e00000141879f0 */ /* 0x000fe60008001818 */
[----:B------:R-:W-:Y:S02]  /*40d0*/  WARPGROUP.DEPBAR.LE gsb0, 0x0 ;  /* 0x00008000000079c5 */ /* 0x000fe40000010000 */
[----:B------:R-:W-:Y:S05]  /*40e0*/  @P2 BRA `(.L_x_26) ;  /* 0x0000000000842947 */ /* 0x000fea0003800000 */
[----:B------:R-:W-:-:S13]  /*40f0*/  ISETP.LT.OR P3, PT, R7, 0x1, !P0 ;  /* 0x000000010700780c */ /* 0x000fda0004761670 */
[----:B------:R-:W-:Y:S05]  /*4100*/  @P3 BRA `(.L_x_27) ;  /* 0x0000000000783947 */ /* 0x000fea0003800000 */
[----:B--2---:R-:W-:Y:S02]  /*4110*/  LEA R14, R5, R2, 0x3 ;  /* 0x00000002050e7211 */ /* 0x004fe400078e18ff */
[----:B------:R-:W-:Y:S02]  /*4120*/  SHF.L.U32 R19, R4, 0x1f, RZ ;  /* 0x0000001f04137819 */ /* 0x000fe400000006ff */
[----:B------:R-:W-:Y:S02]  /*4130*/  ISETP.NE.AND P4, PT, R0, RZ, PT ;  /* 0x000000ff0000720c */ /* 0x000fe40003f85270 */
[----:B------:R-:W2:Y:S02]  /*4140*/  SYNCS.PHASECHK.TRANS64.TRYWAIT P3, [R14+URZ+0x12020], R19 ;  /* 0x012020130e0075a7 */ /* 0x000ea4000806017f */
[----:B--2---:R-:W-:Y:S09]  /*4150*/  @!P3 BRA `(.L_x_28) ;  /* 0x0000007400b8b947 */ /* 0x004ff20003800000 */
.L_x_81:
[----:B------:R-:W-:Y:S05]  /*4160*/  @P4 BRA `(.L_x_29) ;  /* 0x0000000000144947 */ /* 0x000fea0003800000 */
[----:B------:R-:W-:Y:S01]  /*4170*/  LOP3.LUT P3, RZ, R16, 0x1f, RZ, 0xc0, !PT ;  /* 0x0000001f10ff7812 */ /* 0x000fe2000786c0ff */
[----:B--2---:R-:W-:-:S04]  /*4180*/  IMAD.MOV.U32 R19, RZ, RZ, 0x4000 ;  /* 0x00004000ff137424 */ /* 0x004fc800078e00ff */
[----:B------:R3:W-:Y:S08]  /*4190*/  SYNCS.ARRIVE.TRANS64 RZ, [R14+URZ+0x12000], R19 ;  /* 0x012000130eff79a7 */ /* 0x0007f0000800003f */
[----:B------:R-:W-:Y:S05]  /*41a0*/  @!P3 BRA `(.L_x_29) ;  /* 0x000000000004b947 */ /* 0x000fea0003800000 */
[----:B------:R-:W-:Y:S01]  /*41b0*/  BPT.TRAP 0x1 ;  /* 0x000000040000795c */ /* 0x000fe20000300000 */
.L_x_29:
[C---:B------:R-:W-:Y:S01]  /*41c0*/  LEA R18, R5.reuse, R2, 0xe ;  /* 0x0000000205127211 */ /* 0x040fe200078e70ff */
[----:B------:R-:W-:Y:S01]  /*41d0*/  UIADD3 UR6, UP0, UR30, 0x1f0, URZ ;  /* 0x000001f01e067890 */ /* 0x000fe2000ff1e03f */
[----:B------:R-:W-:Y:S01]  /*41e0*/  R2UR UR35, R8 ;  /* 0x00000000082372ca */ /* 0x000fe200000e0000 */
[----:B------:R-:W-:Y:S01]  /*41f0*/  UMOV UR8, 0x0 ;  /* 0x0000000000087882 */ /* 0x000fe20000000000 */
[----:B------:R-:W-:Y:S01]  /*4200*/  R2UR UR33, R14 ;  /* 0x000000000e2172ca */ /* 0x000fe200000e0000 */
[----:B------:R-:W-:Y:S01]  /*4210*/  UIADD3.X UR7, URZ, UR31, URZ, UP0, !UPT ;  /* 0x0000001f3f077290 */ /* 0x000fe200087fe43f */
[----:B------:R-:W-:Y:S01]  /*4220*/  R2UR UR32, R18 ;  /* 0x00000000122072ca */ /* 0x000fe200000e0000 */
[----:B------:R-:W-:Y:S01]  /*4230*/  UMOV UR9, 0x10000000 ;  /* 0x1000000000097882 */ /* 0x000fe20000000000 */
[----:B------:R-:W-:Y:S01]  /*4240*/  UMOV UR34, URZ ;  /* 0x0000003f00227c82 */ /* 0x000fe20008000000 */
[----:B------:R-:W-:-:S05]  /*4250*/  VIADD R5, R5, 0x1 ;  /* 0x0000000105057836 */ /* 0x000fca0000000000 */
[C---:B------:R-:W-:Y:S01]  /*4260*/  ISETP.NE.AND P3, PT, R5.reuse, 0x4, PT ;  /* 0x000000040500780c */ /* 0x040fe20003f65270 */
[----:B------:R-:W-:Y:S02]  /*4270*/  USHF.L.U32 UR35, UR35, 0x7, URZ ;  /* 0x0000000723237899 */ /* 0x000fe4000800063f */
[----:B------:R-:W-:Y:S01]  /*4280*/  UIADD3 UR33, UR33, 0x12000, URZ ;  /* 0x0001200021217890 */ /* 0x000fe2000fffe03f */
[----:B--23--:R-:W-:Y:S01]  /*4290*/  SEL R19, RZ, 0x1, P3 ;  /* 0x00000001ff137807 */ /* 0x00cfe20001800000 */
[----:B------:R-:W-:Y:S01]  /*42a0*/  UIADD3 UR32, UR32, 0x2000, URZ ;  /* 0x0000200020207890 */ /* 0x000fe2000fffe03f */
[----:B------:R-:W-:Y:S02]  /*42b0*/  SEL R5, R5, RZ, P3 ;  /* 0x000000ff05057207 */ /* 0x000fe40001800000 */
[----:B------:R-:W-:-:S06]  /*42c0*/  LOP3.LUT R4, R4, R19, RZ, 0x3c, !PT ;  /* 0x0000001304047212 */ /* 0x000fcc00078e3cff */
[----:B------:R3:W-:Y:S02]  /*42d0*/  UTMALDG.4D [UR32], [UR6], desc[UR8] ;  /* 0x00000820060075b4 */ /* 0x0007e40008019000 */
[----:B---3--:R-:W-:Y:S01]  /*42e0*/  NOP ;  /* 0x0000000000007918 */ /* 0x008fe20000000000 */
.L_x_27:
[----:B------:R-:W-:-:S07]  /*42f0*/  IADD3 R7, R7, -0x1, RZ ;  /* 0xffffffff07077810 */ /* 0x000fce0007ffe0ff */
.L_x_26:
[----:B------:R-:W-:Y:S01]  /*4300*/  VIADD R15, R15, 0x1 ;  /* 0x000000010f0f7836 */ /* 0x000fe20000000000 */
[----:B------:R-:W-:Y:S05]  /*4310*/  WARPSYNC.ALL ;  /* 0x0000000000007948 */ /* 0x000fea0003800000 */
[----:B------:R-:W-:-:S04]  /*4320*/  ISETP.NE.AND P3, PT, R15, 0x4, PT ;  /* 0x000000040f00780c */ /* 0x000fc80003f65270 */
[----:B--2---:R-:W-:Y:S02]  /*4330*/  SEL R14, RZ, 0x1, P3 ;  /* 0x00000001ff0e7807 */ /* 0x004fe40001800000 */
[----:B------:R-:W-:Y:S02]  /*4340*/  SEL R15, R15, RZ, P3 ;  /* 0x000000ff0f0f7207 */ /* 0x000fe40001800000 */
[----:B------:R-:W-:Y:S02]  /*4350*/  LOP3.LUT R3, R3, R14, RZ, 0x3c, !PT ;  /* 0x0000000e03037212 */ /* 0x000fe400078e3cff */
[----:B------:R-:W-:Y:S01]  /*4360*/  FMNMX R14, R24, R23, !PT ;  /* 0x00000017180e7209 */ /* 0x000fe20007800000 */
[----:B------:R-:W-:Y:S01]  /*4370*/  IMAD R120, R15, 0x8, R2 ;  /* 0x000000080f787824 */ /* 0x000fe200078e0202 */
[----:B------:R-:W-:Y:S02]  /*4380*/  FMNMX R18, R26, R21, !PT ;  /* 0x000000151a127209 */ /* 0x000fe40007800000 */
[----:B------:R-:W-:-:S02]  /*4390*/  FMNMX R19, R25, R14, !PT ;  /* 0x0000000e19137209 */ /* 0x000fc40007800000 */
[----:B------:R-:W-:Y:S02]  /*43a0*/  FMNMX R121, R27, R18, !PT ;  /* 0x000000121b797209 */ /* 0x000fe40007800000 */
[----:B------:R-:W-:Y:S02]  /*43b0*/  FMNMX R14, R28, R19, !PT ;  /* 0x000000131c0e7209 */ /* 0x000fe40007800000 */
[----:B------:R-:W-:Y:S02]  /*43c0*/  FMNMX R18, R30, R121, !PT ;  /* 0x000000791e127209 */ /* 0x000fe40007800000 */
[----:B------:R-:W-:Y:S02]  /*43d0*/  FMNMX R19, R29, R14, !PT ;  /* 0x0000000e1d137209 */ /* 0x000fe40007800000 */
        /* <DEDUP_REMOVED lines=47> */
[----:B------:R-:W-:-:S04]  /*46d0*/  FMNMX R19, R77, R14, !PT ;  /* 0x0000000e4d137209 */ /* 0x000fc80007800000 */
[----:B------:R-:W-:-:S04]  /*46e0*/  FMNMX R14, R80, R19, !PT ;  /* 0x00000013500e7209 */ /* 0x000fc80007800000 */
[----:B------:R-:W-:-:S04]  /*46f0*/  FMNMX R19, R81, R14, !PT ;  /* 0x0000000e51137209 */ /* 0x000fc80007800000 */
[----:B------:R-:W-:Y:S02]  /*4700*/  FMNMX R14, R84, R19, !PT ;  /* 0x00000013540e7209 */ /* 0x000fe40007800000 */
[----:B------:R-:W-:Y:S02]  /*4710*/  FMNMX R19, R79, R18, !PT ;  /* 0x000000124f137209 */ /* 0x000fe40007800000 */
[----:B------:R-:W-:Y:S02]  /*4720*/  FMNMX R14, R85, R14, !PT ;  /* 0x0000000e550e7209 */ /* 0x000fe40007800000 */
[----:B------:R-:W-:-:S03]  /*4730*/  FMNMX R18, R82, R19, !PT ;  /* 0x0000001352127209 */ /* 0x000fc60007800000 */
[----:B------:R-:W2:Y:S01]  /*4740*/  SHFL.BFLY PT, R121, R14, 0x1, 0x1f ;  /* 0x0c201f000e797f89 */ /* 0x000ea200000e0000 */
[----:B------:R-:W-:-:S04]  /*4750*/  FMNMX R19, R83, R18, !PT ;  /* 0x0000001253137209 */ /* 0x000fc80007800000 */
[----:B------:R-:W-:-:S04]  /*4760*/  FMNMX R18, R86, R19, !PT ;  /* 0x0000001356127209 */ /* 0x000fc80007800000 */
[----:B-1----:R-:W-:-:S05]  /*4770*/  FMNMX R22, R87, R18, !PT ;  /* 0x0000001257167209 */ /* 0x002fca0007800000 */
[----:B------:R-:W1:Y:S01]  /*4780*/  SHFL.BFLY PT, R19, R22, 0x1, 0x1f ;  /* 0x0c201f0016137f89 */ /* 0x000e6200000e0000 */
[----:B--2---:R-:W-:Y:S02]  /*4790*/  FMNMX R122, R14, R121, !PT ;  /* 0x000000790e7a7209 */ /* 0x004fe40007800000 */
[----:B------:R-:W-:-:S03]  /*47a0*/  LEA R14, R6, R11, 0x3 ;  /* 0x0000000b060e7211 */ /* 0x000fc600078e18ff */
[----:B------:R-:W2:Y:S01]  /*47b0*/  SHFL.BFLY PT, R121, R122, 0x2, 0x1f ;  /* 0x0c401f007a797f89 */ /* 0x000ea200000e0000 */
[----:B------:R-:W-:-:S04]  /*47c0*/  PRMT R14, RZ, 0x654, R14 ;  /* 0x00000654ff0e7816 */ /* 0x000fc8000000000e */
[----:B------:R3:W-:Y:S01]  /*47d0*/  SYNCS.ARRIVE.TRANS64.RED.A1T0 RZ, [R14+URZ], RZ ;  /* 0x000000ff0eff79a7 */ /* 0x0007e2000810043f */
[----:B-1----:R-:W-:-:S05]  /*47e0*/  FMNMX R18, R22, R19, !PT ;  /* 0x0000001316127209 */ /* 0x002fca0007800000 */
[----:B------:R-:W1:Y:S01]  /*47f0*/  SHFL.BFLY PT, R123, R18, 0x2, 0x1f ;  /* 0x0c401f00127b7f89 */ /* 0x000e6200000e0000 */
[----:B--2---:R-:W-:Y:S02]  /*4800*/  FMNMX R19, R122, R121, !PT ;  /* 0x000000797a137209 */ /* 0x004fe40007800000 */
[----:B------:R-:W-:Y:S02]  /*4810*/  SHF.L.U32 R121, R3, 0x1f, RZ ;  /* 0x0000001f03797819 */ /* 0x000fe400000006ff */
[C---:B------:R-:W-:Y:S02]  /*4820*/  FSETP.NEU.AND P3, PT, R19.reuse, -INF , PT ;  /* 0xff8000001300780b */ /* 0x040fe40003f6d000 */
[----:B------:R-:W2:Y:S02]  /*4830*/  SYNCS.PHASECHK.TRANS64.TRYWAIT P4, [R120+URZ+0x12000], R121 ;  /* 0x01200079780075a7 */ /* 0x000ea4000808017f */
[----:B------:R-:W-:-:S05]  /*4840*/  FSEL R20, R19, RZ, P3 ;  /* 0x000000ff13147208 */ /* 0x000fca0001800000 */
[----:B------:R-:W-:Y:S01]  /*4850*/  FADD R22, -R20, R23 ;  /* 0x0000001714167221 */ /* 0x000fe20000000100 */
[----:B-1----:R-:W-:-:S03]  /*4860*/  FMNMX R18, R18, R123, !PT ;  /* 0x0000007b12127209 */ /* 0x002fc60007800000 */
[----:B------:R-:W-:Y:S01]  /*4870*/  FMUL R22, R22, UR38 ;  /* 0x0000002616167c20 */ /* 0x000fe20008400000 */
[----:B------:R-:W-:-:S04]  /*4880*/  FSETP.NEU.AND P3, PT, R18, -INF , PT ;  /* 0xff8000001200780b */ /* 0x000fc80003f6d000 */
[----:B------:R-:W-:Y:S02]  /*4890*/  FSETP.GEU.AND P5, PT, R22, -126, PT ;  /* 0xc2fc00001600780b */ /* 0x000fe40003fae000 */
[----:B---3--:R-:W-:-:S05]  /*48a0*/  FSEL R14, R18, RZ, P3 ;  /* 0x000000ff120e7208 */ /* 0x008fca0001800000 */
[C---:B------:R-:W-:Y:S01]  /*48b0*/  FADD R21, -R14.reuse, R21 ;  /* 0x000000150e157221 */ /* 0x040fe20000000100 */
[----:B------:R-:W-:-:S03]  /*48c0*/  FMUL R14, R14, UR38 ;  /* 0x000000260e0e7c20 */ /* 0x000fc60008400000 */
[----:B------:R-:W-:Y:S01]  /*48d0*/  FMUL R122, R21, UR38 ;  /* 0x00000026157a7c20 */ /* 0x000fe20008400000 */
[--C-:B------:R-:W-:Y:S01]  /*48e0*/  FFMA R23, R26, UR38, -R14.reuse ;  /* 0x000000261a177c23 */ /* 0x100fe2000800080e */
[----:B------:R-:W-:Y:S01]  /*48f0*/  @!P5 FMUL R22, R22, 0.5 ;  /* 0x3f0000001616d820 */ /* 0x000fe20000400000 */
[----:B------:R-:W-:Y:S02]  /*4900*/  FFMA R21, R27, UR38, -R14 ;  /* 0x000000261b157c23 */ /* 0x000fe4000800080e */
[----:B------:R-:W-:Y:S02]  /*4910*/  FSETP.GEU.AND P6, PT, R122, -126, PT ;  /* 0xc2fc00007a00780b */ /* 0x000fe40003fce000 */
[----:B------:R-:W-:Y:S01]  /*4920*/  FSETP.GEU.AND P3, PT, R23, -126, PT ;  /* 0xc2fc00001700780b */ /* 0x000fe20003f6e000 */
[----:B------:R-:W1:Y:S01]  /*4930*/  MUFU.EX2 R22, R22 ;  /* 0x0000001600167308 */ /* 0x000e620000000800 */
[----:B--2---:R-:W-:Y:S11]  /*4940*/  @!P4 BRA `(.L_x_30) ;  /* 0x0000006c00d0c947 */ /* 0x004ff60003800000 */
.L_x_82:
[----:B------:R-:W-:Y:S01]  /*4950*/  @!P6 FMUL R122, R122, 0.5 ;  /* 0x3f0000007a7ae820 */ /* 0x000fe20000400000 */
[--C-:B------:R-:W-:Y:S01]  /*4960*/  FFMA R27, R30, UR38, -R14.reuse ;  /* 0x000000261e1b7c23 */ /* 0x100fe2000800080e */
[----:B-1----:R-:W-:Y:S01]  /*4970*/  @!P5 FMUL R22, R22, R22 ;  /* 0x000000161616d220 */ /* 0x002fe20000400000 */
[----:B------:R-:W-:Y:S01]  /*4980*/  @!P3 FMUL R23, R23, 0.5 ;  /* 0x3f0000001717b820 */ /* 0x000fe20000400000 */
[----:B------:R-:W1:Y:S01]  /*4990*/  MUFU.EX2 R30, R122 ;  /* 0x0000007a001e7308 */ /* 0x000e620000000800 */
[--C-:B------:R-:W-:Y:S01]  /*49a0*/  FFMA R123, R31, UR38, -R14.reuse ;  /* 0x000000261f7b7c23 */ /* 0x100fe2000800080e */
[----:B------:R-:W-:Y:S01]  /*49b0*/  FSETP.GEU.AND P5, PT, R27, -126, PT ;  /* 0xc2fc00001b00780b */ /* 0x000fe20003fae000 */
[----:B------:R-:W-:Y:S01]  /*49c0*/  FMUL R20, R20, UR38 ;  /* 0x0000002614147c20 */ /* 0x000fe20008400000 */
[----:B------:R-:W-:Y:S01]  /*49d0*/  FSETP.GEU.AND P4, PT, R21, -126, PT ;  /* 0xc2fc00001500780b */ /* 0x000fe20003f8e000 */
[----:B------:R-:W-:Y:S01]  /*49e0*/  FFMA R124, R35, UR38, -R14 ;  /* 0x00000026237c7c23 */ /* 0x000fe2000800080e */
[----:B------:R-:W-:Y:S01]  /*49f0*/  R2UR UR6, R15 ;  /* 0x000000000f0672ca */ /* 0x000fe200000e0000 */
[--C-:B------:R-:W-:Y:S01]  /*4a00*/  FFMA R24, R24, UR38, -R20.reuse ;  /* 0x0000002618187c23 */ /* 0x100fe20008000814 */
[----:B------:R-:W3:Y:S01]  /*4a10*/  MUFU.EX2 R23, R23 ;  /* 0x0000001700177308 */ /* 0x000ee20000000800 */
[--C-:B------:R-:W-:Y:S01]  /*4a20*/  FFMA R26, R28, UR38, -R20.reuse ;  /* 0x000000261c1a7c23 */ /* 0x100fe20008000814 */
[--C-:B------:R-:W-:Y:S01]  /*4a30*/  FFMA R25, R25, UR38, -R20.reuse ;  /* 0x0000002619197c23 */ /* 0x100fe20008000814 */
[----:B------:R-:W-:Y:S01]  /*4a40*/  FFMA R29, R29, UR38, -R20 ;  /* 0x000000261d1d7c23 */ /* 0x000fe20008000814 */
[-C--:B------:R-:W-:Y:S01]  /*4a50*/  FMUL R88, R88, R22.reuse ;  /* 0x0000001658587220 */ /* 0x080fe20000400000 */
[-C--:B------:R-:W-:Y:S01]  /*4a60*/  FMUL R89, R89, R22.reuse ;  /* 0x0000001659597220 */ /* 0x080fe20000400000 */
[-C--:B------:R-:W-:Y:S01]  /*4a70*/  FMUL R92, R92, R22.reuse ;  /* 0x000000165c5c7220 */ /* 0x080fe20000400000 */
[----:B------:R-:W-:Y:S01]  /*4a80*/  @!P5 FMUL R27, R27, 0.5 ;  /* 0x3f0000001b1bd820 */ /* 0x000fe20000400000 */
[----:B------:R-:W-:Y:S01]  /*4a90*/  FMUL R93, R93, R22 ;  /* 0x000000165d5d7220 */ /* 0x000fe20000400000 */
[----:B-1----:R-:W-:Y:S01]  /*4aa0*/  @!P6 FMUL R30, R30, R30 ;  /* 0x0000001e1e1ee220 */ /* 0x002fe20000400000 */
[----:B------:R-:W-:Y:S01]  /*4ab0*/  FSETP.GEU.AND P6, PT, R123, -126, PT ;  /* 0xc2fc00007b00780b */ /* 0x000fe20003fce000 */
[----:B------:R1:W4:Y:S01]  /*4ac0*/  MUFU.EX2 R31, R27 ;  /* 0x0000001b001f7308 */ /* 0x0003220000000800 */
[----:B------:R-:W-:Y:S01]  /*4ad0*/  @!P4 FMUL R21, R21, 0.5 ;  /* 0x3f0000001515c820 */ /* 0x000fe20000400000 */
[-C--:B------:R-:W-:Y:S01]  /*4ae0*/  FMUL R96, R96, R22.reuse ;  /* 0x0000001660607220 */ /* 0x080fe20000400000 */
[-C--:B------:R-:W-:Y:S01]  /*4af0*/  FMUL R97, R97, R22.reuse ;  /* 0x0000001661617220 */ /* 0x080fe20000400000 */
[-C--:B------:R-:W-:Y:S01]  /*4b00*/  FMUL R100, R100, R22.reuse ;  /* 0x0000001664647220 */ /* 0x080fe20000400000 */
[-C--:B------:R-:W-:Y:S01]  /*4b10*/  FMUL R101, R101, R22.reuse ;  /* 0x0000001665657220 */ /* 0x080fe20000400000 */
[----:B---3--:R-:W-:Y:S01]  /*4b20*/  @!P3 FMUL R23, R23, R23 ;  /* 0x000000171717b220 */ /* 0x008fe20000400000 */
[----:B------:R-:W-:Y:S01]  /*4b30*/  FSETP.GEU.AND P3, PT, R24, -126, PT ;  /* 0xc2fc00001800780b */ /* 0x000fe20003f6e000 */
[----:B------:R-:W3:Y:S01]  /*4b40*/  MUFU.EX2 R21, R21 ;  /* 0x0000001500157308 */ /* 0x000ee20000000800 */
[--C-:B-1----:R-:W-:Y:S01]  /*4b50*/  FFMA R27, R34, UR38, -R14.reuse ;  /* 0x00000026221b7c23 */ /* 0x102fe2000800080e */
[-C--:B------:R-:W-:Y:S01]  /*4b60*/  FMUL R104, R104, R22.reuse ;  /* 0x0000001668687220 */ /* 0x080fe20000400000 */
[-C--:B------:R-:W-:Y:S01]  /*4b70*/  FMUL R105, R105, R22.reuse ;  /* 0x0000001669697220 */ /* 0x080fe20000400000 */
[----:B------:R-:W-:Y:S01]  /*4b80*/  @!P6 FMUL R123, R123, 0.5 ;  /* 0x3f0000007b7be820 */ /* 0x000fe20000400000 */
[-C--:B------:R-:W-:Y:S01]  /*4b90*/  FMUL R108, R108, R22.reuse ;  /* 0x000000166c6c7220 */ /* 0x080fe20000400000 */
[-C--:B------:R-:W-:Y:S01]  /*4ba0*/  FMUL R109, R109, R22.reuse ;  /* 0x000000166d6d7220 */ /* 0x080fe20000400000 */
[-C--:B------:R-:W-:Y:S01]  /*4bb0*/  FMUL R112, R112, R22.reuse ;  /* 0x0000001670707220 */ /* 0x080fe20000400000 */
[----:B------:R-:W1:Y:S01]  /*4bc0*/  MUFU.EX2 R28, R123 ;  /* 0x0000007b001c7308 */ /* 0x000e620000000800 */
[----:B----4-:R-:W-:Y:S01]  /*4bd0*/  @!P5 FMUL R31, R31, R31 ;  /* 0x0000001f1f1fd220 */ /* 0x010fe20000400000 */
[----:B------:R-:W-:Y:S01]  /*4be0*/  FSETP.GEU.AND P5, PT, R26, -126, PT ;  /* 0xc2fc00001a00780b */ /* 0x000fe20003fae000 */
[-C--:B------:R-:W-:Y:S01]  /*4bf0*/  FMUL R113, R113, R22.reuse ;  /* 0x0000001671717220 */ /* 0x080fe20000400000 */
[----:B------:R-:W-:Y:S01]  /*4c00*/  @!P3 FMUL R24, R24, 0.5 ;  /* 0x3f0000001818b820 */ /* 0x000fe20000400000 */
[-C--:B------:R-:W-:Y:S01]  /*4c10*/  FMUL R116, R116, R22.reuse ;  /* 0x0000001674747220 */ /* 0x080fe20000400000 */
[----:B------:R-:W-:Y:S01]  /*4c20*/  FMUL R117, R117, R22 ;  /* 0x0000001675757220 */ /* 0x000fe20000400000 */
[-C--:B------:R-:W-:Y:S01]  /*4c30*/  FMUL R90, R90, R30.reuse ;  /* 0x0000001e5a5a7220 */ /* 0x080fe20000400000 */
[----:B--2---:R2:W4:Y:S01]  /*4c40*/  MUFU.EX2 R121, R24 ;  /* 0x0000001800797308 */ /* 0x0045220000000800 */
[----:B---3--:R-:W-:Y:S01]  /*4c50*/  @!P4 FMUL R21, R21, R21 ;  /* 0x000000151515c220 */ /* 0x008fe20000400000 */
[----:B------:R-:W-:Y:S01]  /*4c60*/  FSETP.GEU.AND P4, PT, R25, -126, PT ;  /* 0xc2fc00001900780b */ /* 0x000fe20003f8e000 */
[-C--:B------:R-:W-:Y:S01]  /*4c70*/  FMUL R91, R91, R30.reuse ;  /* 0x0000001e5b5b7220 */ /* 0x080fe20000400000 */
[-C--:B------:R-:W-:Y:S01]  /*4c80*/  FMUL R94, R94, R30.reuse ;  /* 0x0000001e5e5e7220 */ /* 0x080fe20000400000 */
[-C--:B------:R-:W-:Y:S01]  /*4c90*/  FMUL R95, R95, R30.reuse ;  /* 0x0000001e5f5f7220 */ /* 0x080fe20000400000 */
[-C--:B------:R-:W-:Y:S01]  /*4ca0*/  FMUL R98, R98, R30.reuse ;  /* 0x0000001e62627220 */ /* 0x080fe20000400000 */
[----:B------:R-:W-:Y:S01]  /*4cb0*/  @!P5 FMUL R26, R26, 0.5 ;  /* 0x3f0000001a1ad820 */ /* 0x000fe20000400000 */
[----:B------:R-:W-:Y:S01]  /*4cc0*/  FMUL R99, R99, R30 ;  /* 0x0000001e63637220 */ /* 0x000fe20000400000 */
[----:B-1----:R-:W-:Y:S01]  /*4cd0*/  @!P6 FMUL R28, R28, R28 ;  /* 0x0000001c1c1ce220 */ /* 0x002fe20000400000 */
[----:B------:R-:W-:Y:S01]  /*4ce0*/  FSETP.GEU.AND P6, PT, R29, -126, PT ;  /* 0xc2fc00001d00780b */ /* 0x000fe20003fce000 */
[----:B------:R-:W1:Y:S01]  /*4cf0*/  MUFU.EX2 R122, R26 ;  /* 0x0000001a007a7308 */ /* 0x000e620000000800 */
[----:B--2---:R-:W-:Y:S01]  /*4d00*/  FFMA R24, R38, UR38, -R14 ;  /* 0x0000002626187c23 */ /* 0x004fe2000800080e */
[-C--:B------:R-:W-:Y:S01]  /*4d10*/  FMUL R102, R102, R30.reuse ;  /* 0x0000001e66667220 */ /* 0x080fe20000400000 */
[-C--:B------:R-:W-:Y:S01]  /*4d20*/  FMUL R103, R103, R30.reuse ;  /* 0x0000001e67677220 */ /* 0x080fe20000400000 */
[----:B------:R-:W-:Y:S01]  /*4d30*/  @!P4 FMUL R25, R25, 0.5 ;  /* 0x3f0000001919c820 */ /* 0x000fe20000400000 */
[-C--:B------:R-:W-:Y:S01]  /*4d40*/  FMUL R106, R106, R30.reuse ;  /* 0x0000001e6a6a7220 */ /* 0x080fe20000400000 */
[----:B----4-:R-:W-:Y:S01]  /*4d50*/  @!P3 FMUL R121, R121, R121 ;  /* 0x000000797979b220 */ /* 0x010fe20000400000 */
[----:B------:R-:W-:Y:S01]  /*4d60*/  FSETP.GEU.AND P3, PT, R27, -126, PT ;  /* 0xc2fc00001b00780b */ /* 0x000fe20003f6e000 */
[----:B------:R2:W3:Y:S01]  /*4d70*/  MUFU.EX2 R120, R25 ;  /* 0x0000001900787308 */ /* 0x0004e20000000800 */
[-C--:B------:R-:W-:Y:S01]  /*4d80*/  FMUL R107, R107, R30.reuse ;  /* 0x0000001e6b6b7220 */ /* 0x080fe20000400000 */
[-C--:B------:R-:W-:Y:S01]  /*4d90*/  FMUL R110, R110, R30.reuse ;  /* 0x0000001e6e6e7220 */ /* 0x080fe20000400000 */
[-C--:B------:R-:W-:Y:S01]  /*4da0*/  FMUL R111, R111, R30.reuse ;  /* 0x0000001e6f6f7220 */ /* 0x080fe20000400000 */
[----:B------:R-:W-:Y:S01]  /*4db0*/  @!P6 FMUL R29, R29, 0.5 ;  /* 0x3f0000001d1de820 */ /* 0x000fe20000400000 */
[-C--:B------:R-:W-:Y:S01]  /*4dc0*/  FMUL R114, R114, R30.reuse ;  /* 0x0000001e72727220 */ /* 0x080fe20000400000 */
[-C--:B------:R-:W-:Y:S01]  /*4dd0*/  FMUL R115, R115, R30.reuse ;  /* 0x0000001e73737220 */ /* 0x080fe20000400000 */
[----:B------:R-:W-:Y:S01]  /*4de0*/  FMUL R118, R118, R30 ;  /* 0x0000001e76767220 */ /* 0x000fe20000400000 */
[----:B------:R-:W4:Y:S01]  /*4df0*/  MUFU.EX2 R123, R29 ;  /* 0x0000001d007b7308 */ /* 0x000f220000000800 */
[----:B-1----:R-:W-:Y:S01]  /*4e00*/  @!P5 FMUL R122, R122, R122 ;  /* 0x0000007a7a7ad220 */ /* 0x002fe20000400000 */
[----:B------:R-:W-:Y:S01]  /*4e10*/  FSETP.GEU.AND P5, PT, R24, -126, PT ;  /* 0xc2fc00001800780b */ /* 0x000fe20003fae000 */
[----:B------:R-:W-:Y:S01]  /*4e20*/  FMUL R119, R119, R30 ;  /* 0x0000001e77777220 */ /* 0x000fe20000400000 */
[----:B------:R-:W-:Y:S01]  /*4e30*/  @!P3 FMUL R27, R27, 0.5 ;  /* 0x3f0000001b1bb820 */ /* 0x000fe20000400000 */
[----:B--2---:R-:W-:Y:S01]  /*4e40*/  F2FP.BF16.F32.PACK_AB R25, R21, R23 ;  /* 0x000000171519723e */ /* 0x004fe200000010ff */
[----:B------:R-:W-:Y:S01]  /*4e50*/  ULEA UR6, UR6, UR14, 0xa ;  /* 0x0000000e06067291 */ /* 0x000fe2000f8e503f */
[----:B------:R-:W-:Y:S01]  /*4e60*/  FFMA R38, R32, UR38, -R20 ;  /* 0x0000002620267c23 */ /* 0x000fe20008000814 */
[----:B------:R1:W2:Y:S01]  /*4e70*/  MUFU.EX2 R35, R27 ;  /* 0x0000001b00237308 */ /* 0x0002a20000000800 */
[----:B---3--:R-:W-:Y:S01]  /*4e80*/  @!P4 FMUL R120, R120, R120 ;  /* 0x000000787878c220 */ /* 0x008fe20000400000 */
[----:B------:R-:W-:Y:S01]  /*4e90*/  UMOV UR7, 0x40000040 ;  /* 0x4000004000077882 */ /* 0x000fe20000000000 */
[----:B------:R-:W-:Y:S01]  /*4ea0*/  FSETP.GEU.AND P4, PT, R124, -126, PT ;  /* 0xc2fc00007c00780b */ /* 0x000fe20003f8e000 */
[----:B------:R-:W-:Y:S01]  /*4eb0*/  FFMA R39, R39, UR38, -R14 ;  /* 0x0000002627277c23 */ /* 0x000fe2000800080e */
[----:B------:R-:W-:Y:S01]  /*4ec0*/  FFMA R33, R33, UR38, -R20 ;  /* 0x0000002621217c23 */ /* 0x000fe20008000814 */
[----:B------:R-:W-:Y:S01]  /*4ed0*/  FFMA R125, R42, UR38, -R14 ;  /* 0x000000262a7d7c23 */ /* 0x000fe2000800080e */
[----:B------:R-:W-:Y:S01]  /*4ee0*/  @!P5 FMUL R24, R24, 0.5 ;  /* 0x3f0000001818d820 */ /* 0x000fe20000400000 */
[----:B------:R-:W-:Y:S01]  /*4ef0*/  FFMA R36, R36, UR38, -R20 ;  /* 0x0000002624247c23 */ /* 0x000fe20008000814 */
[----:B----4-:R-:W-:Y:S01]  /*4f00*/  @!P6 FMUL R123, R123, R123 ;  /* 0x0000007b7b7be220 */ /* 0x010fe20000400000 */
[----:B-1----:R-:W-:Y:S01]  /*4f10*/  F2FP.BF16.F32.PACK_AB R27, R28, R31 ;  /* 0x0000001f1c1b723e */ /* 0x002fe200000010ff */
[----:B------:R1:W3:Y:S01]  /*4f20*/  MUFU.EX2 R29, R24 ;  /* 0x00000018001d7308 */ /* 0x0002e20000000800 */
[----:B------:R-:W-:Y:S01]  /*4f30*/  FSETP.GEU.AND P6, PT, R39, -126, PT ;  /* 0xc2fc00002700780b */ /* 0x000fe20003fce000 */
[----:B------:R-:W-:Y:S01]  /*4f40*/  UIADD3 UR8, UR6, 0x80, URZ ;  /* 0x0000008006087890 */ /* 0x000fe2000fffe03f */
[----:B------:R-:W-:Y:S01]  /*4f50*/  F2FP.BF16.F32.PACK_AB R26, R123, R122 ;  /* 0x0000007a7b1a723e */ /* 0x000fe200000010ff */
[--C-:B------:R-:W-:Y:S01]  /*4f60*/  FFMA R47, R47, UR38, -R14.reuse ;  /* 0x000000262f2f7c23 */ /* 0x100fe2000800080e */
[----:B------:R-:W-:Y:S01]  /*4f70*/  @!P4 FMUL R124, R124, 0.5 ;  /* 0x3f0000007c7cc820 */ /* 0x000fe20000400000 */
[----:B--2---:R-:W-:Y:S01]  /*4f80*/  @!P3 FMUL R35, R35, R35 ;  /* 0x000000232323b220 */ /* 0x004fe20000400000 */
[----:B------:R-:W-:Y:S01]  /*4f90*/  FSETP.GEU.AND P3, PT, R38, -126, PT ;  /* 0xc2fc00002600780b */ /* 0x000fe20003f6e000 */
[----:B------:R-:W-:Y:S01]  /*4fa0*/  UMOV UR11, 0x40000040 ;  /* 0x40000040000b7882 */ /* 0x000fe20000000000 */
[----:B-1----:R-:W-:Y:S01]  /*4fb0*/  F2FP.BF16.F32.PACK_AB R24, R120, R121 ;  /* 0x000000797818723e */ /* 0x002fe200000010ff */
[----:B------:R1:W2:Y:S01]  /*4fc0*/  MUFU.EX2 R34, R124 ;  /* 0x0000007c00227308 */ /* 0x0002a20000000800 */
[----:B------:R-:W-:Y:S01]  /*4fd0*/  UMOV UR10, UR8 ;  /* 0x00000008000a7c82 */ /* 0x000fe20008000000 */
[--C-:B------:R-:W-:Y:S01]  /*4fe0*/  FFMA R46, R46, UR38, -R14.reuse ;  /* 0x000000262e2e7c23 */ /* 0x100fe2000800080e */
[----:B------:R-:W-:Y:S01]  /*4ff0*/  WARPGROUP.ARRIVE ;  /* 0x00000000000079c5 */ /* 0x000fe20000000000 */
[----:B------:R-:W-:Y:S01]  /*5000*/  @!P6 FMUL R39, R39, 0.5 ;  /* 0x3f0000002727e820 */ /* 0x000fe20000400000 */
[----:B------:R-:W-:Y:S01]  /*5010*/  UIADD3 UR8, UR6, 0x100, URZ ;  /* 0x0000010006087890 */ /* 0x000fe2000fffe03f */
[----:B------:R-:W-:Y:S01]  /*5020*/  FFMA R54, R54, UR38, -R14 ;  /* 0x0000002636367c23 */ /* 0x000fe2000800080e */
[----:B---3--:R-:W-:Y:S01]  /*5030*/  @!P5 FMUL R29, R29, R29 ;  /* 0x0000001d1d1dd220 */ /* 0x008fe20000400000 */
[----:B------:R-:W3:Y:S01]  /*5040*/  MUFU.EX2 R32, R39 ;  /* 0x0000002700207308 */ /* 0x000ee20000000800 */
[----:B------:R-:W-:Y:S01]  /*5050*/  HGMMA.64x64x16.F32.BF16 R88, R24, gdesc[UR4].tnspB, R88, gsb0 ;  /* 0x40e0000418587df0 */ /* 0x000fe20008001858 */
[----:B------:R-:W-:Y:S01]  /*5060*/  @!P3 FMUL R38, R38, 0.5 ;  /* 0x3f0000002626b820 */ /* 0x000fe20000400000 */
[--C-:B-1----:R-:W-:Y:S01]  /*5070*/  FFMA R124, R37, UR38, -R20.reuse ;  /* 0x00000026257c7c23 */ /* 0x102fe20008000814 */
[----:B------:R-:W-:Y:S01]  /*5080*/  FSETP.GEU.AND P5, PT, R36, -126, PT ;  /* 0xc2fc00002400780b */ /* 0x000fe20003fae000 */
[----:B------:R-:W-:Y:S01]  /*5090*/  FFMA R53, R53, UR38, -R20 ;  /* 0x0000002635357c23 */ /* 0x000fe20008000814 */
[----:B------:R-:W-:Y:S01]  /*50a0*/  FFMA R79, R79, UR38, -R14 ;  /* 0x000000264f4f7c23 */ /* 0x000fe2000800080e */
[----:B------:R-:W-:Y:S01]  /*50b0*/  FFMA R77, R77, UR38, -R20 ;  /* 0x000000264d4d7c23 */ /* 0x000fe20008000814 */
[----:B------:R-:W1:Y:S01]  /*50c0*/  MUFU.EX2 R38, R38 ;  /* 0x0000002600267308 */ /* 0x000e620000000800 */
[----:B--2---:R-:W-:Y:S01]  /*50d0*/  @!P4 FMUL R34, R34, R34 ;  /* 0x000000222222c220 */ /* 0x004fe20000400000 */
[----:B------:R-:W-:Y:S01]  /*50e0*/  FSETP.GEU.AND P4, PT, R33, -126, PT ;  /* 0xc2fc00002100780b */ /* 0x000fe20003f8e000 */
[----:B------:R-:W-:Y:S01]  /*50f0*/  FFMA R30, R30, R12, R23 ;  /* 0x0000000c1e1e7223 */ /* 0x000fe20000000017 */
[----:B------:R-:W-:Y:S01]  /*5100*/  FFMA R13, R22, R13, R121 ;  /* 0x0000000d160d7223 */ /* 0x000fe20000000079 */
[--C-:B------:R-:W-:Y:S01]  /*5110*/  FFMA R82, R82, UR38, -R14.reuse ;  /* 0x0000002652527c23 */ /* 0x100fe2000800080e */
[----:B------:R-:W-:Y:S01]  /*5120*/  FFMA R23, R87, UR38, -R14 ;  /* 0x0000002657177c23 */ /* 0x000fe2000800080e */
[----:B------:R-:W-:Y:S01]  /*5130*/  FADD R30, R30, R21 ;  /* 0x000000151e1e7221 */ /* 0x000fe20000000000 */
[----:B------:R-:W-:Y:S01]  /*5140*/  FADD R21, R13, R120 ;  /* 0x000000780d157221 */ /* 0x000fe20000000000 */
[----:B---3--:R-:W-:Y:S01]  /*5150*/  @!P6 FMUL R32, R32, R32 ;  /* 0x000000202020e220 */ /* 0x008fe20000400000 */
[----:B------:R-:W-:Y:S01]  /*5160*/  FSETP.GEU.AND P6, PT, R124, -126, PT ;  /* 0xc2fc00007c00780b */ /* 0x000fe20003fce000 */
[----:B------:R-:W-:Y:S01]  /*5170*/  @!P5 FMUL R36, R36, 0.5 ;  /* 0x3f0000002424d820 */ /* 0x000fe20000400000 */
[--C-:B------:R-:W-:Y:S01]  /*5180*/  FFMA R83, R83, UR38, -R14.reuse ;  /* 0x0000002653537c23 */ /* 0x100fe2000800080e */
[----:B------:R-:W-:Y:S01]  /*5190*/  FFMA R86, R86, UR38, -R14 ;  /* 0x0000002656567c23 */ /* 0x000fe2000800080e */
[----:B------:R-:W-:Y:S01]  /*51a0*/  FADD R122, R21, R122 ;  /* 0x0000007a157a7221 */ /* 0x000fe20000000000 */
[----:B------:R-:W-:Y:S01]  /*51b0*/  @!P4 FMUL R33, R33, 0.5 ;  /* 0x3f0000002121c820 */ /* 0x000fe20000400000 */
[----:B------:R-:W-:Y:S01]  /*51c0*/  FADD R31, R30, R31 ;  /* 0x0000001f1e1f7221 */ /* 0x000fe20000000000 */
[----:B-1----:R-:W-:Y:S01]  /*51d0*/  @!P3 FMUL R38, R38, R38 ;  /* 0x000000262626b220 */ /* 0x002fe20000400000 */
[----:B------:R-:W-:Y:S01]  /*51e0*/  FSETP.GEU.AND P3, PT, R125, -126, PT ;  /* 0xc2fc00007d00780b */ /* 0x000fe20003f6e000 */
[----:B------:R-:W1:Y:S01]  /*51f0*/  MUFU.EX2 R36, R36 ;  /* 0x0000002400247308 */ /* 0x000e620000000800 */
[----:B------:R-:W-:Y:S01]  /*5200*/  FADD R28, R31, R28 ;  /* 0x0000001c1f1c7221 */ /* 0x000fe20000000000 */
[--C-:B------:R-:W-:Y:S01]  /*5210*/  FFMA R22, R80, UR38, -R20.reuse ;  /* 0x0000002650167c23 */ /* 0x100fe20008000814 */
[--C-:B------:R-:W-:Y:S01]  /*5220*/  FFMA R31, R84, UR38, -R20.reuse ;  /* 0x00000026541f7c23 */ /* 0x100fe20008000814 */
[----:B------:R-:W-:Y:S01]  /*5230*/  @!P6 FMUL R124, R124, 0.5 ;  /* 0x3f0000007c7ce820 */ /* 0x000fe20000400000 */
[--C-:B------:R-:W-:Y:S01]  /*5240*/  FFMA R81, R81, UR38, -R20.reuse ;  /* 0x0000002651517c23 */ /* 0x100fe20008000814 */
[----:B------:R-:W-:Y:S01]  /*5250*/  FFMA R85, R85, UR38, -R20 ;  /* 0x0000002655557c23 */ /* 0x000fe20008000814 */
[----:B------:R-:W-:Y:S01]  /*5260*/  FADD R123, R122, R123 ;  /* 0x0000007b7a7b7221 */ /* 0x000fe20000000000 */
[----:B------:R-:W2:Y:S01]  /*5270*/  MUFU.EX2 R33, R33 ;  /* 0x0000002100217308 */ /* 0x000ea20000000800 */
[----:B------:R-:W-:Y:S01]  /*5280*/  UMOV UR7, 0x40000040 ;  /* 0x4000004000077882 */ /* 0x000fe20000000000 */
[----:B------:R-:W-:-:S02]  /*5290*/  IADD3 R6, R6, 0x1, RZ ;  /* 0x0000000106067810 */ /* 0x000fc40007ffe0ff */
[----:B------:R-:W-:Y:S01]  /*52a0*/  @!P3 FMUL R125, R125, 0.5 ;  /* 0x3f0000007d7db820 */ /* 0x000fe20000400000 */
[----:B------:R-:W-:-:S03]  /*52b0*/  IADD3 R15, R15, 0x1, RZ ;  /* 0x000000010f0f7810 */ /* 0x000fc60007ffe0ff */
[----:B------:R3:W4:Y:S01]  /*52c0*/  MUFU.EX2 R39, R125 ;  /* 0x0000007d00277308 */ /* 0x0007220000000800 */
[----:B-1----:R-:W-:Y:S01]  /*52d0*/  @!P5 FMUL R36, R36, R36 ;  /* 0x000000242424d220 */ /* 0x002fe20000400000 */
[----:B------:R-:W-:-:S06]  /*52e0*/  FSETP.GEU.AND P5, PT, R46, -126, PT ;  /* 0xc2fc00002e00780b */ /* 0x000fcc0003fae000 */
[----:B------:R1:W5:Y:S01]  /*52f0*/  MUFU.EX2 R37, R124 ;  /* 0x0000007c00257308 */ /* 0x0003620000000800 */
[----:B--2---:R-:W-:Y:S01]  /*5300*/  @!P4 FMUL R33, R33, R33 ;  /* 0x000000212121c220 */ /* 0x004fe20000400000 */
[----:B---3--:R-:W-:-:S05]  /*5310*/  FFMA R125, R45, UR38, -R20 ;  /* 0x000000262d7d7c23 */ /* 0x008fca0008000814 */
[----:B------:R-:W-:Y:S01]  /*5320*/  @!P5 FMUL R46, R46, 0.5 ;  /* 0x3f0000002e2ed820 */ /* 0x000fe20000400000 */
[----:B----4-:R-:W-:Y:S01]  /*5330*/  @!P3 FMUL R39, R39, R39 ;  /* 0x000000272727b220 */ /* 0x010fe20000400000 */
[----:B-1----:R-:W-:Y:S01]  /*5340*/  FFMA R124, R44, UR38, -R20 ;  /* 0x000000262c7c7c23 */ /* 0x002fe20008000814 */
[----:B-----5:R-:W-:Y:S01]  /*5350*/  @!P6 FMUL R37, R37, R37 ;  /* 0x000000252525e220 */ /* 0x020fe20000400000 */
[----:B------:R-:W-:Y:S01]  /*5360*/  FSETP.GEU.AND P6, PT, R47, -126, PT ;  /* 0xc2fc00002f00780b */ /* 0x000fe20003fce000 */
[----:B------:R-:W-:Y:S02]  /*5370*/  WARPGROUP.DEPBAR.LE gsb0, 0x0 ;  /* 0x00008000000079c5 */ /* 0x000fe40000010000 */
[----:B------:R-:W-:Y:S01]  /*5380*/  FFMA R25, R43, UR38, -R14 ;  /* 0x000000262b197c23 */ /* 0x000fe2000800080e */
[----:B------:R-:W-:Y:S01]  /*5390*/  FFMA R24, R40, UR38, -R20 ;  /* 0x0000002628187c23 */ /* 0x000fe20008000814 */
[----:B------:R-:W-:-:S08]  /*53a0*/  F2FP.BF16.F32.PACK_AB R27, R32, R29 ;  /* 0x0000001d201b723e */ /* 0x000fd000000010ff */
[----:B------:R-:W-:Y:S01]  /*53b0*/  @!P6 FMUL R47, R47, 0.5 ;  /* 0x3f0000002f2fe820 */ /* 0x000fe20000400000 */
[----:B------:R-:W-:Y:S01]  /*53c0*/  F2FP.BF16.F32.PACK_AB R26, R37, R36 ;  /* 0x00000024251a723e */ /* 0x000fe200000010ff */
[----:B------:R-:W-:Y:S01]  /*53d0*/  FFMA R43, R41, UR38, -R20 ;  /* 0x00000026292b7c23 */ /* 0x000fe20008000814 */
[----:B------:R-:W-:Y:S01]  /*53e0*/  FSETP.GEU.AND P4, PT, R25, -126, PT ;  /* 0xc2fc00001900780b */ /* 0x000fe20003f8e000 */
[----:B------:R-:W1:Y:S01]  /*53f0*/  MUFU.EX2 R41, R47 ;  /* 0x0000002f00297308 */ /* 0x000e620000000800 */
[----:B------:R-:W-:-:S07]  /*5400*/  FSETP.GEU.AND P3, PT, R24, -126, PT ;  /* 0xc2fc00001800780b */ /* 0x000fce0003f6e000 */
[----:B------:R-:W2:Y:S04]  /*5410*/  MUFU.EX2 R40, R46 ;  /* 0x0000002e00287308 */ /* 0x000ea80000000800 */
[----:B------:R-:W-:Y:S02]  /*5420*/  @!P4 FMUL R25, R25, 0.5 ;  /* 0x3f0000001919c820 */ /* 0x000fe40000400000 */
[----:B------:R-:W-:Y:S02]  /*5430*/  @!P3 FMUL R24, R24, 0.5 ;  /* 0x3f0000001818b820 */ /* 0x000fe40000400000 */
[----:B------:R3:W4:Y:S01]  /*5440*/  MUFU.EX2 R42, R25 ;  /* 0x00000019002a7308 */ /* 0x0007220000000800 */
[----:B-1----:R-:W-:Y:S01]  /*5450*/  @!P6 FMUL R41, R41, R41 ;  /* 0x000000292929e220 */ /* 0x002fe20000400000 */
[----:B------:R-:W-:-:S06]  /*5460*/  FSETP.GEU.AND P6, PT, R125, -126, PT ;  /* 0xc2fc00007d00780b */ /* 0x000fcc0003fce000 */
[----:B------:R1:W5:Y:S01]  /*5470*/  MUFU.EX2 R44, R24 ;  /* 0x00000018002c7308 */ /* 0x0003620000000800 */
[----:B---3--:R-:W-:Y:S01]  /*5480*/  F2FP.BF16.F32.PACK_AB R25, R34, R35 ;  /* 0x000000232219723e */ /* 0x008fe200000010ff */
[----:B--2---:R-:W-:Y:S01]  /*5490*/  @!P5 FMUL R40, R40, R40 ;  /* 0x000000282828d220 */ /* 0x004fe20000400000 */
[----:B------:R-:W-:Y:S01]  /*54a0*/  FSETP.GEU.AND P5, PT, R124, -126, PT ;  /* 0xc2fc00007c00780b */ /* 0x000fe20003fae000 */
[----:B------:R-:W-:-:S03]  /*54b0*/  FADD R35, R28, R35 ;  /* 0x000000231c237221 */ /* 0x000fc60000000000 */
[----:B------:R-:W-:Y:S01]  /*54c0*/  @!P6 FMUL R125, R125, 0.5 ;  /* 0x3f0000007d7de820 */ /* 0x000fe20000400000 */
[----:B------:R-:W-:Y:S01]  /*54d0*/  FADD R34, R35, R34 ;  /* 0x0000002223227221 */ /* 0x000fe20000000000 */
[----:B-1----:R-:W-:Y:S01]  /*54e0*/  F2FP.BF16.F32.PACK_AB R24, R33, R38 ;  /* 0x000000262118723e */ /* 0x002fe200000010ff */
[----:B----4-:R-:W-:Y:S01]  /*54f0*/  @!P4 FMUL R42, R42, R42 ;  /* 0x0000002a2a2ac220 */ /* 0x010fe20000400000 */
[----:B------:R-:W-:Y:S01]  /*5500*/  FSETP.GEU.AND P4, PT, R43, -126, PT ;  /* 0xc2fc00002b00780b */ /* 0x000fe20003f8e000 */
[----:B------:R1:W2:Y:S01]  /*5510*/  MUFU.EX2 R46, R125 ;  /* 0x0000007d002e7308 */ /* 0x0002a20000000800 */
[----:B------:R-:W-:Y:S01]  /*5520*/  WARPGROUP.ARRIVE ;  /* 0x00000000000079c5 */ /* 0x000fe20000000000 */
[----:B------:R-:W-:Y:S01]  /*5530*/  FADD R29, R34, R29 ;  /* 0x0000001d221d7221 */ /* 0x000fe20000000000 */
[----:B------:R-:W-:Y:S01]  /*5540*/  FADD R38, R123, R38 ;  /* 0x000000267b267221 */ /* 0x000fe20000000000 */
[----:B------:R-:W-:Y:S01]  /*5550*/  @!P5 FMUL R124, R124, 0.5 ;  /* 0x3f0000007c7cd820 */ /* 0x000fe20000400000 */
[----:B-----5:R-:W-:Y:S01]  /*5560*/  @!P3 FMUL R44, R44, R44 ;  /* 0x0000002c2c2cb220 */ /* 0x020fe20000400000 */
[----:B------:R-:W-:Y:S01]  /*5570*/  FADD R32, R29, R32 ;  /* 0x000000201d207221 */ /* 0x000fe20000000000 */
[----:B------:R-:W-:Y:S01]  /*5580*/  HGMMA.64x64x16.F32.BF16 R88, R24, gdesc[UR8].tnspB, R88, gsb0 ;  /* 0x40e0000818587df0 */ /* 0x000fe20008001858 */
[----:B------:R3:W4:Y:S01]  /*5590*/  MUFU.EX2 R45, R124 ;  /* 0x0000007c002d7308 */ /* 0x0007220000000800 */
[----:B------:R-:W-:Y:S01]  /*55a0*/  UMOV UR10, UR8 ;  /* 0x00000008000a7c82 */ /* 0x000fe20008000000 */
[----:B------:R-:W-:Y:S01]  /*55b0*/  UMOV UR11, 0x40000040 ;  /* 0x40000040000b7882 */ /* 0x000fe20000000000 */
[----:B------:R-:W-:Y:S01]  /*55c0*/  UIADD3 UR8, UR6, 0x180, URZ ;  /* 0x0000018006087890 */ /* 0x000fe2000fffe03f */
[----:B------:R-:W-:Y:S01]  /*55d0*/  @!P4 FMUL R43, R43, 0.5 ;  /* 0x3f0000002b2bc820 */ /* 0x000fe20000400000 */
[----:B-1----:R-:W-:Y:S01]  /*55e0*/  FFMA R125, R63, UR38, -R14 ;  /* 0x000000263f7d7c23 */ /* 0x002fe2000800080e */
[----:B------:R-:W-:Y:S01]  /*55f0*/  FFMA R63, R56, UR38, -R20 ;  /* 0x00000026383f7c23 */ /* 0x000fe20008000814 */
[----:B------:R-:W-:Y:S01]  /*5600*/  FADD R33, R38, R33 ;  /* 0x0000002126217221 */ /* 0x000fe20000000000 */
[----:B--2---:R-:W-:-:S02]  /*5610*/  @!P6 FMUL R46, R46, R46 ;  /* 0x0000002e2e2ee220 */ /* 0x004fc40000400000 */
[----:B------:R-:W1:Y:S01]  /*5620*/  MUFU.EX2 R43, R43 ;  /* 0x0000002b002b7308 */ /* 0x000e620000000800 */
[----:B---3--:R-:W-:Y:S01]  /*5630*/  FFMA R124, R52, UR38, -R20 ;  /* 0x00000026347c7c23 */ /* 0x008fe20008000814 */
[----:B------:R-:W-:-:S04]  /*5640*/  FADD R36, R33, R36 ;  /* 0x0000002421247221 */ /* 0x000fc80000000000 */
[----:B------:R-:W-:Y:S01]  /*5650*/  FADD R37, R36, R37 ;  /* 0x0000002524257221 */ /* 0x000fe20000000000 */
[----:B----4-:R-:W-:Y:S01]  /*5660*/  @!P5 FMUL R45, R45, R45 ;  /* 0x0000002d2d2dd220 */ /* 0x010fe20000400000 */
[----:B------:R-:W-:Y:S01]  /*5670*/  FSETP.GEU.AND P5, PT, R54, -126, PT ;  /* 0xc2fc00003600780b */ /* 0x000fe20003fae000 */
[----:B-1----:R-:W-:-:S12]  /*5680*/  @!P4 FMUL R43, R43, R43 ;  /* 0x0000002b2b2bc220 */ /* 0x002fd80000400000 */
[----:B------:R-:W-:Y:S01]  /*5690*/  @!P5 FMUL R54, R54, 0.5 ;  /* 0x3f0000003636d820 */ /* 0x000fe20000400000 */
[----:B------:R-:W-:Y:S02]  /*56a0*/  WARPGROUP.DEPBAR.LE gsb0, 0x0 ;  /* 0x00008000000079c5 */ /* 0x000fe40000010000 */
[--C-:B------:R-:W-:Y:S01]  /*56b0*/  FFMA R24, R50, UR38, -R14.reuse ;  /* 0x0000002632187c23 */ /* 0x100fe2000800080e */
[--C-:B------:R-:W-:Y:S01]  /*56c0*/  FFMA R25, R51, UR38, -R14.reuse ;  /* 0x0000002633197c23 */ /* 0x100fe2000800080e */
[----:B------:R-:W-:Y:S01]  /*56d0*/  FFMA R26, R55, UR38, -R14 ;  /* 0x00000026371a7c23 */ /* 0x000fe2000800080e */
[--C-:B------:R-:W-:Y:S01]  /*56e0*/  FFMA R55, R49, UR38, -R20.reuse ;  /* 0x0000002631377c23 */ /* 0x100fe20008000814 */
[----:B------:R-:W-:Y:S01]  /*56f0*/  F2FP.BF16.F32.PACK_AB R27, R41, R40 ;  /* 0x00000028291b723e */ /* 0x000fe200000010ff */
[----:B------:R-:W-:Y:S01]  /*5700*/  FFMA R51, R48, UR38, -R20 ;  /* 0x0000002630337c23 */ /* 0x000fe20008000814 */
[----:B------:R-:W-:Y:S01]  /*5710*/  FSETP.GEU.AND P3, PT, R24, -126, PT ;  /* 0xc2fc00001800780b */ /* 0x000fe20003f6e000 */
[----:B------:R-:W1:Y:S01]  /*5720*/  MUFU.EX2 R48, R54 ;  /* 0x0000003600307308 */ /* 0x000e620000000800 */
[----:B------:R-:W-:-:S02]  /*5730*/  FSETP.GEU.AND P4, PT, R25, -126, PT ;  /* 0xc2fc00001900780b */ /* 0x000fc40003f8e000 */
[----:B------:R-:W-:-:S09]  /*5740*/  FSETP.GEU.AND P6, PT, R26, -126, PT ;  /* 0xc2fc00001a00780b */ /* 0x000fd20003fce000 */
[----:B------:R-:W-:Y:S02]  /*5750*/  @!P3 FMUL R24, R24, 0.5 ;  /* 0x3f0000001818b820 */ /* 0x000fe40000400000 */
[----:B------:R-:W-:Y:S02]  /*5760*/  @!P4 FMUL R25, R25, 0.5 ;  /* 0x3f0000001919c820 */ /* 0x000fe40000400000 */
[----:B------:R-:W-:Y:S01]  /*5770*/  @!P6 FMUL R26, R26, 0.5 ;  /* 0x3f0000001a1ae820 */ /* 0x000fe20000400000 */
[----:B------:R2:W3:Y:S01]  /*5780*/  MUFU.EX2 R47, R24 ;  /* 0x00000018002f7308 */ /* 0x0004e20000000800 */
[----:B-1----:R-:W-:Y:S01]  /*5790*/  @!P5 FMUL R48, R48, R48 ;  /* 0x000000303030d220 */ /* 0x002fe20000400000 */
[----:B------:R-:W-:-:S06]  /*57a0*/  FSETP.GEU.AND P5, PT, R124, -126, PT ;  /* 0xc2fc00007c00780b */ /* 0x000fcc0003fae000 */
[----:B------:R1:W4:Y:S01]  /*57b0*/  MUFU.EX2 R50, R25 ;  /* 0x0000001900327308 */ /* 0x0003220000000800 */
[----:B--2---:R-:W-:Y:S01]  /*57c0*/  F2FP.BF16.F32.PACK_AB R24, R43, R44 ;  /* 0x0000002c2b18723e */ /* 0x004fe200000010ff */
[----:B------:R-:W-:-:S04]  /*57d0*/  FADD R44, R37, R44 ;  /* 0x0000002c252c7221 */ /* 0x000fc80000000000 */
[----:B------:R-:W-:Y:S01]  /*57e0*/  FADD R44, R44, R43 ;  /* 0x0000002b2c2c7221 */ /* 0x000fe20000000000 */
[----:B------:R-:W-:Y:S01]  /*57f0*/  @!P5 FMUL R124, R124, 0.5 ;  /* 0x3f0000007c7cd820 */ /* 0x000fe20000400000 */
[----:B------:R2:W5:Y:S01]  /*5800*/  MUFU.EX2 R49, R26 ;  /* 0x0000001a00317308 */ /* 0x0005620000000800 */
[----:B-1----:R-:W-:Y:S01]  /*5810*/  F2FP.BF16.F32.PACK_AB R25, R42, R39 ;  /* 0x000000272a19723e */ /* 0x002fe200000010ff */
[----:B---3--:R-:W-:Y:S01]  /*5820*/  @!P3 FMUL R47, R47, R47 ;  /* 0x0000002f2f2fb220 */ /* 0x008fe20000400000 */
[----:B------:R-:W-:Y:S01]  /*5830*/  FSETP.GEU.AND P3, PT, R51, -126, PT ;  /* 0xc2fc00003300780b */ /* 0x000fe20003f6e000 */
[----:B------:R-:W-:-:S04]  /*5840*/  FADD R39, R32, R39 ;  /* 0x0000002720277221 */ /* 0x000fc80000000000 */
[----:B------:R1:W3:Y:S01]  /*5850*/  MUFU.EX2 R54, R124 ;  /* 0x0000007c00367308 */ /* 0x0002e20000000800 */
[----:B--2---:R-:W-:Y:S01]  /*5860*/  F2FP.BF16.F32.PACK_AB R26, R46, R45 ;  /* 0x0000002d2e1a723e */ /* 0x004fe200000010ff */
[----:B----4-:R-:W-:Y:S01]  /*5870*/  @!P4 FMUL R50, R50, R50 ;  /* 0x000000323232c220 */ /* 0x010fe20000400000 */
[----:B------:R-:W-:Y:S01]  /*5880*/  FSETP.GEU.AND P4, PT, R55, -126, PT ;  /* 0xc2fc00003700780b */ /* 0x000fe20003f8e000 */
[----:B------:R-:W-:Y:S01]  /*5890*/  FADD R39, R39, R42 ;  /* 0x0000002a27277221 */ /* 0x000fe20000000000 */
[----:B------:R-:W-:Y:S01]  /*58a0*/  WARPGROUP.ARRIVE ;  /* 0x00000000000079c5 */ /* 0x000fe20000000000 */
[----:B------:R-:W-:Y:S02]  /*58b0*/  FADD R45, R44, R45 ;  /* 0x0000002d2c2d7221 */ /* 0x000fe40000000000 */
[----:B------:R-:W-:Y:S01]  /*58c0*/  @!P3 FMUL R51, R51, 0.5 ;  /* 0x3f0000003333b820 */ /* 0x000fe20000400000 */
[----:B-----5:R-:W-:Y:S01]  /*58d0*/  @!P6 FMUL R49, R49, R49 ;  /* 0x000000313131e220 */ /* 0x020fe20000400000 */
[----:B------:R-:W-:Y:S01]  /*58e0*/  FSETP.GEU.AND P6, PT, R53, -126, PT ;  /* 0xc2fc00003500780b */ /* 0x000fe20003fce000 */
[----:B------:R-:W-:Y:S01]  /*58f0*/  HGMMA.64x64x16.F32.BF16 R88, R24, gdesc[UR8].tnspB, R88, gsb0 ;  /* 0x40e0000818587df0 */ /* 0x000fe20008001858 */
[----:B------:R-:W-:Y:S01]  /*5900*/  UMOV UR10, UR8 ;  /* 0x00000008000a7c82 */ /* 0x000fe20008000000 */
[----:B------:R-:W-:Y:S01]  /*5910*/  UMOV UR11, 0x40000040 ;  /* 0x40000040000b7882 */ /* 0x000fe20000000000 */
[----:B------:R-:W2:Y:S01]  /*5920*/  MUFU.EX2 R51, R51 ;  /* 0x0000003300337308 */ /* 0x000ea20000000800 */
[----:B-1----:R-:W-:Y:S01]  /*5930*/  FFMA R124, R60, UR38, -R20 ;  /* 0x000000263c7c7c23 */ /* 0x002fe20008000814 */
[----:B------:R-:W-:Y:S01]  /*5940*/  @!P4 FMUL R55, R55, 0.5 ;  /* 0x3f0000003737c820 */ /* 0x000fe20000400000 */
[----:B---3--:R-:W-:Y:S01]  /*5950*/  @!P5 FMUL R54, R54, R54 ;  /* 0x000000363636d220 */ /* 0x008fe20000400000 */
[----:B------:R-:W-:Y:S01]  /*5960*/  UIADD3 UR8, UR6, 0x200, URZ ;  /* 0x0000020006087890 */ /* 0x000fe2000fffe03f */
[----:B------:R-:W-:Y:S01]  /*5970*/  FADD R40, R39, R40 ;  /* 0x0000002827287221 */ /* 0x000fe20000000000 */
[----:B------:R-:W-:-:S02]  /*5980*/  FADD R46, R45, R46 ;  /* 0x0000002e2d2e7221 */ /* 0x000fc40000000000 */
[----:B------:R-:W1:Y:S01]  /*5990*/  MUFU.EX2 R52, R55 ;  /* 0x0000003700347308 */ /* 0x000e620000000800 */
[----:B------:R-:W-:Y:S01]  /*59a0*/  @!P6 FMUL R53, R53, 0.5 ;  /* 0x3f0000003535e820 */ /* 0x000fe20000400000 */
[----:B------:R-:W-:Y:S01]  /*59b0*/  FADD R40, R40, R41 ;  /* 0x0000002928287221 */ /* 0x000fe20000000000 */
[----:B--2---:R-:W-:Y:S01]  /*59c0*/  @!P3 FMUL R51, R51, R51 ;  /* 0x000000333333b220 */ /* 0x004fe20000400000 */
[----:B-1----:R-:W-:Y:S01]  /*59d0*/  @!P4 FMUL R52, R52, R52 ;  /* 0x000000343434c220 */ /* 0x002fe20000400000 */
[----:B------:R-:W-:Y:S02]  /*59e0*/  WARPGROUP.DEPBAR.LE gsb0, 0x0 ;  /* 0x00008000000079c5 */ /* 0x000fe40000010000 */
[--C-:B------:R-:W-:Y:S01]  /*59f0*/  FFMA R24, R58, UR38, -R14.reuse ;  /* 0x000000263a187c23 */ /* 0x100fe2000800080e */
[--C-:B------:R-:W-:Y:S01]  /*5a00*/  FFMA R25, R59, UR38, -R14.reuse ;  /* 0x000000263b197c23 */ /* 0x100fe2000800080e */
[----:B------:R-:W-:Y:S01]  /*5a10*/  FFMA R26, R62, UR38, -R14 ;  /* 0x000000263e1a7c23 */ /* 0x000fe2000800080e */
[----:B------:R-:W1:Y:S01]  /*5a20*/  MUFU.EX2 R59, R53 ;  /* 0x00000035003b7308 */ /* 0x000e620000000800 */
[----:B------:R-:W-:Y:S01]  /*5a30*/  F2FP.BF16.F32.PACK_AB R27, R49, R48 ;  /* 0x00000030311b723e */ /* 0x000fe200000010ff */
[----:B------:R-:W-:Y:S01]  /*5a40*/  FFMA R62, R57, UR38, -R20 ;  /* 0x00000026393e7c23 */ /* 0x000fe20008000814 */
[----:B------:R-:W-:-:S02]  /*5a50*/  FSETP.GEU.AND P3, PT, R24, -126, PT ;  /* 0xc2fc00001800780b */ /* 0x000fc40003f6e000 */
[----:B------:R-:W-:Y:S02]  /*5a60*/  FSETP.GEU.AND P4, PT, R25, -126, PT ;  /* 0xc2fc00001900780b */ /* 0x000fe40003f8e000 */
[----:B------:R-:W-:-:S09]  /*5a70*/  FSETP.GEU.AND P5, PT, R26, -126, PT ;  /* 0xc2fc00001a00780b */ /* 0x000fd20003fae000 */
[----:B------:R-:W-:Y:S01]  /*5a80*/  @!P3 FMUL R24, R24, 0.5 ;  /* 0x3f0000001818b820 */ /* 0x000fe20000400000 */
[----:B-1----:R-:W-:Y:S01]  /*5a90*/  @!P6 FMUL R59, R59, R59 ;  /* 0x0000003b3b3be220 */ /* 0x002fe20000400000 */
[----:B------:R-:W-:Y:S01]  /*5aa0*/  @!P4 FMUL R25, R25, 0.5 ;  /* 0x3f0000001919c820 */ /* 0x000fe20000400000 */
[C---:B------:R-:W-:Y:S01]  /*5ab0*/  FSETP.GEU.AND P6, PT, R125.reuse, -126, PT ;  /* 0xc2fc00007d00780b */ /* 0x040fe20003fce000 */
[----:B------:R-:W-:Y:S01]  /*5ac0*/  @!P5 FMUL R26, R26, 0.5 ;  /* 0x3f0000001a1ad820 */ /* 0x000fe20000400000 */
[----:B------:R1:W2:Y:S08]  /*5ad0*/  MUFU.EX2 R55, R24 ;  /* 0x0000001800377308 */ /* 0x0002b00000000800 */
[----:B------:R3:W4:Y:S01]  /*5ae0*/  MUFU.EX2 R58, R25 ;  /* 0x00000019003a7308 */ /* 0x0007220000000800 */
[----:B-1----:R-:W-:Y:S01]  /*5af0*/  F2FP.BF16.F32.PACK_AB R24, R52, R51 ;  /* 0x000000333418723e */ /* 0x002fe200000010ff */
[----:B------:R-:W-:Y:S01]  /*5b00*/  FADD R51, R46, R51 ;  /* 0x000000332e337221 */ /* 0x000fe20000000000 */
[----:B------:R-:W-:-:S03]  /*5b10*/  @!P6 FMUL R125, R125, 0.5 ;  /* 0x3f0000007d7de820 */ /* 0x000fc60000400000 */
[----:B------:R-:W-:Y:S02]  /*5b20*/  FADD R51, R51, R52 ;  /* 0x0000003433337221 */ /* 0x000fe40000000000 */
[----:B------:R1:W5:Y:S01]  /*5b30*/  MUFU.EX2 R53, R26 ;  /* 0x0000001a00357308 */ /* 0x0003620000000800 */
[----:B---3--:R-:W-:Y:S01]  /*5b40*/  F2FP.BF16.F32.PACK_AB R25, R50, R47 ;  /* 0x0000002f3219723e */ /* 0x008fe200000010ff */
[----:B--2---:R-:W-:Y:S01]  /*5b50*/  @!P3 FMUL R55, R55, R55 ;  /* 0x000000373737b220 */ /* 0x004fe20000400000 */
[----:B------:R-:W-:Y:S01]  /*5b60*/  FSETP.GEU.AND P3, PT, R63, -126, PT ;  /* 0xc2fc00003f00780b */ /* 0x000fe20003f6e000 */
[----:B------:R-:W-:-:S04]  /*5b70*/  FADD R47, R40, R47 ;  /* 0x0000002f282f7221 */ /* 0x000fc80000000000 */
[----:B------:R-:W2:Y:S01]  /*5b80*/  MUFU.EX2 R56, R125 ;  /* 0x0000007d00387308 */ /* 0x000ea20000000800 */
[----:B-1----:R-:W-:Y:S01]  /*5b90*/  F2FP.BF16.F32.PACK_AB R26, R59, R54 ;  /* 0x000000363b1a723e */ /* 0x002fe200000010ff */
        /* <DEDUP_REMOVED lines=9> */
[----:B------:R1:W3:Y:S01]  /*5c30*/  MUFU.EX2 R57, R63 ;  /* 0x0000003f00397308 */ /* 0x0002e20000000800 */
[----:B------:R-:W-:Y:S01]  /*5c40*/  UMOV UR10, UR8 ;  /* 0x00000008000a7c82 */ /* 0x000fe20008000000 */
[----:B------:R-:W-:Y:S01]  /*5c50*/  UMOV UR11, 0x40000040 ;  /* 0x40000040000b7882 */ /* 0x000fe20000000000 */
[----:B------:R-:W-:Y:S01]  /*5c60*/  UIADD3 UR8, UR6, 0x280, URZ ;  /* 0x0000028006087890 */ /* 0x000fe2000fffe03f */
[----:B------:R-:W-:Y:S01]  /*5c70*/  @!P4 FMUL R62, R62, 0.5 ;  /* 0x3f0000003e3ec820 */ /* 0x000fe20000400000 */
[----:B--2---:R-:W-:Y:S01]  /*5c80*/  @!P6 FMUL R56, R56, R56 ;  /* 0x000000383838e220 */ /* 0x004fe20000400000 */
[----:B------:R-:W-:Y:S01]  /*5c90*/  FADD R48, R47, R48 ;  /* 0x000000302f307221 */ /* 0x000fe20000000000 */
[----:B------:R-:W-:Y:S01]  /*5ca0*/  FADD R54, R54, R59 ;  /* 0x0000003b36367221 */ /* 0x000fe20000000000 */
[----:B------:R-:W2:Y:S01]  /*5cb0*/  MUFU.EX2 R60, R62 ;  /* 0x0000003e003c7308 */ /* 0x000ea20000000800 */
[--C-:B-1----:R-:W-:Y:S01]  /*5cc0*/  FFMA R63, R66, UR38, -R14.reuse ;  /* 0x00000026423f7c23 */ /* 0x102fe2000800080e */
[----:B------:R-:W-:Y:S01]  /*5cd0*/  FFMA R66, R67, UR38, -R14 ;  /* 0x0000002643427c23 */ /* 0x000fe2000800080e */
[----:B------:R-:W-:Y:S01]  /*5ce0*/  @!P5 FMUL R124, R124, 0.5 ;  /* 0x3f0000007c7cd820 */ /* 0x000fe20000400000 */
[----:B------:R-:W-:Y:S01]  /*5cf0*/  FADD R48, R48, R49 ;  /* 0x0000003130307221 */ /* 0x000fe20000000000 */
[----:B---3--:R-:W-:Y:S01]  /*5d00*/  @!P3 FMUL R57, R57, R57 ;  /* 0x000000393939b220 */ /* 0x008fe20000400000 */
[----:B------:R-:W-:Y:S01]  /*5d10*/  FSETP.GEU.AND P3, PT, R63, -126, PT ;  /* 0xc2fc00003f00780b */ /* 0x000fe20003f6e000 */
[----:B--2---:R-:W-:Y:S01]  /*5d20*/  @!P4 FMUL R60, R60, R60 ;  /* 0x0000003c3c3cc220 */ /* 0x004fe20000400000 */
[----:B------:R-:W-:-:S11]  /*5d30*/  FSETP.GEU.AND P4, PT, R66, -126, PT ;  /* 0xc2fc00004200780b */ /* 0x000fd60003f8e000 */
[----:B------:R-:W-:-:S06]  /*5d40*/  @!P3 FMUL R63, R63, 0.5 ;  /* 0x3f0000003f3fb820 */ /* 0x000fcc0000400000 */
[----:B------:R-:W1:Y:S01]  /*5d50*/  MUFU.EX2 R63, R63 ;  /* 0x0000003f003f7308 */ /* 0x000e620000000800 */
[----:B------:R-:W-:-:S07]  /*5d60*/  @!P4 FMUL R66, R66, 0.5 ;  /* 0x3f0000004242c820 */ /* 0x000fce0000400000 */
[----:B------:R-:W2:Y:S01]  /*5d70*/  MUFU.EX2 R66, R66 ;  /* 0x0000004200427308 */ /* 0x000ea20000000800 */
[----:B-1----:R-:W-:Y:S01]  /*5d80*/  @!P3 FMUL R63, R63, R63 ;  /* 0x0000003f3f3fb220 */ /* 0x002fe20000400000 */
[----:B--2---:R-:W-:Y:S01]  /*5d90*/  @!P4 FMUL R66, R66, R66 ;  /* 0x000000424242c220 */ /* 0x004fe20000400000 */
[----:B------:R-:W-:Y:S02]  /*5da0*/  WARPGROUP.DEPBAR.LE gsb0, 0x0 ;  /* 0x00008000000079c5 */ /* 0x000fe40000010000 */
[----:B------:R-:W-:Y:S01]  /*5db0*/  FFMA R24, R61, UR38, -R20 ;  /* 0x000000263d187c23 */ /* 0x000fe20008000814 */
[----:B------:R-:W-:Y:S02]  /*5dc0*/  FFMA R26, R70, UR38, -R14 ;  /* 0x00000026461a7c23 */ /* 0x000fe4000800080e */
[----:B------:R1:W2:Y:S01]  /*5dd0*/  MUFU.EX2 R61, R124 ;  /* 0x0000007c003d7308 */ /* 0x0002a20000000800 */
[----:B------:R-:W-:Y:S01]  /*5de0*/  FFMA R70, R65, UR38, -R20 ;  /* 0x0000002641467c23 */ /* 0x000fe20008000814 */
[----:B------:R-:W-:Y:S01]  /*5df0*/  F2FP.BF16.F32.PACK_AB R25, R58, R55 ;  /* 0x000000373a19723e */ /* 0x000fe200000010ff */
[----:B------:R-:W-:Y:S01]  /*5e00*/  FADD R55, R48, R55 ;  /* 0x0000003730377221 */ /* 0x000fe20000000000 */
[----:B------:R-:W-:-:S02]  /*5e10*/  FSETP.GEU.AND P6, PT, R24, -126, PT ;  /* 0xc2fc00001800780b */ /* 0x000fc40003fce000 */
[----:B------:R-:W-:Y:S01]  /*5e20*/  F2FP.BF16.F32.PACK_AB R27, R56, R53 ;  /* 0x00000035381b723e */ /* 0x000fe200000010ff */
[----:B------:R-:W-:Y:S01]  /*5e30*/  FADD R58, R55, R58 ;  /* 0x0000003a373a7221 */ /* 0x000fe20000000000 */
[----:B------:R-:W-:Y:S01]  /*5e40*/  FSETP.GEU.AND P4, PT, R70, -126, PT ;  /* 0xc2fc00004600780b */ /* 0x000fe20003f8e000 */
[----:B-1----:R-:W-:Y:S01]  /*5e50*/  FFMA R124, R71, UR38, -R14 ;  /* 0x00000026477c7c23 */ /* 0x002fe2000800080e */
[----:B------:R-:W-:Y:S01]  /*5e60*/  FFMA R71, R64, UR38, -R20 ;  /* 0x0000002640477c23 */ /* 0x000fe20008000814 */
[----:B------:R-:W-:-:S04]  /*5e70*/  FADD R53, R58, R53 ;  /* 0x000000353a357221 */ /* 0x000fc80000000000 */
[----:B------:R-:W-:Y:S01]  /*5e80*/  FSETP.GEU.AND P3, PT, R71, -126, PT ;  /* 0xc2fc00004700780b */ /* 0x000fe20003f6e000 */
[----:B------:R-:W-:Y:S01]  /*5e90*/  FADD R56, R53, R56 ;  /* 0x0000003835387221 */ /* 0x000fe20000000000 */
[----:B------:R-:W-:Y:S01]  /*5ea0*/  @!P6 FMUL R24, R24, 0.5 ;  /* 0x3f0000001818e820 */ /* 0x000fe20000400000 */
[----:B--2---:R-:W-:Y:S01]  /*5eb0*/  @!P5 FMUL R61, R61, R61 ;  /* 0x0000003d3d3dd220 */ /* 0x004fe20000400000 */
[----:B------:R-:W-:Y:S02]  /*5ec0*/  FSETP.GEU.AND P5, PT, R26, -126, PT ;  /* 0xc2fc00001a00780b */ /* 0x000fe40003fae000 */
[----:B------:R1:W2:Y:S01]  /*5ed0*/  MUFU.EX2 R62, R24 ;  /* 0x00000018003e7308 */ /* 0x0002a20000000800 */
[----:B------:R-:W-:-:S06]  /*5ee0*/  @!P4 FMUL R70, R70, 0.5 ;  /* 0x3f0000004646c820 */ /* 0x000fcc0000400000 */
[----:B------:R-:W-:Y:S01]  /*5ef0*/  @!P3 FMUL R71, R71, 0.5 ;  /* 0x3f0000004747b820 */ /* 0x000fe20000400000 */
[----:B-1----:R-:W-:Y:S01]  /*5f00*/  F2FP.BF16.F32.PACK_AB R24, R60, R57 ;  /* 0x000000393c18723e */ /* 0x002fe200000010ff */
[----:B------:R-:W-:Y:S02]  /*5f10*/  FADD R57, R54, R57 ;  /* 0x0000003936397221 */ /* 0x000fe40000000000 */
[----:B------:R-:W-:Y:S01]  /*5f20*/  @!P5 FMUL R26, R26, 0.5 ;  /* 0x3f0000001a1ad820 */ /* 0x000fe20000400000 */
[----:B------:R-:W1:Y:S01]  /*5f30*/  MUFU.EX2 R67, R71 ;  /* 0x0000004700437308 */ /* 0x000e620000000800 */
[----:B------:R-:W-:Y:S01]  /*5f40*/  FADD R60, R57, R60 ;  /* 0x0000003c393c7221 */ /* 0x000fe20000000000 */
[----:B--2---:R-:W-:Y:S01]  /*5f50*/  @!P6 FMUL R62, R62, R62 ;  /* 0x0000003e3e3ee220 */ /* 0x004fe20000400000 */
[----:B------:R-:W-:-:S05]  /*5f60*/  FSETP.GEU.AND P6, PT, R124, -126, PT ;  /* 0xc2fc00007c00780b */ /* 0x000fca0003fce000 */
[----:B------:R2:W3:Y:S02]  /*5f70*/  MUFU.EX2 R65, R26 ;  /* 0x0000001a00417308 */ /* 0x0004e40000000800 */
[----:B--2---:R-:W-:Y:S01]  /*5f80*/  F2FP.BF16.F32.PACK_AB R26, R62, R61 ;  /* 0x0000003d3e1a723e */ /* 0x004fe200000010ff */
[----:B-1----:R-:W-:-:S05]  /*5f90*/  @!P3 FMUL R67, R67, R67 ;  /* 0x000000434343b220 */ /* 0x002fca0000400000 */
[----:B------:R-:W-:Y:S01]  /*5fa0*/  @!P6 FMUL R124, R124, 0.5 ;  /* 0x3f0000007c7ce820 */ /* 0x000fe20000400000 */
[----:B------:R-:W-:Y:S01]  /*5fb0*/  FADD R61, R60, R61 ;  /* 0x0000003d3c3d7221 */ /* 0x000fe20000000000 */
[----:B------:R-:W-:Y:S02]  /*5fc0*/  WARPGROUP.ARRIVE ;  /* 0x00000000000079c5 */ /* 0x000fe40000000000 */
[----:B------:R1:W2:Y:S01]  /*5fd0*/  MUFU.EX2 R64, R124 ;  /* 0x0000007c00407308 */ /* 0x0002a20000000800 */
[----:B------:R-:W-:Y:S01]  /*5fe0*/  FADD R62, R61, R62 ;  /* 0x0000003e3d3e7221 */ /* 0x000fe20000000000 */
[----:B---3--:R-:W-:Y:S02]  /*5ff0*/  @!P5 FMUL R65, R65, R65 ;  /* 0x000000414141d220 */ /* 0x008fe40000400000 */
[----:B------:R-:W-:Y:S01]  /*6000*/  HGMMA.64x64x16.F32.BF16 R88, R24, gdesc[UR8].tnspB, R88, gsb0 ;  /* 0x40e0000818587df0 */ /* 0x000fe20008001858 */
[----:B------:R-:W-:Y:S01]  /*6010*/  UMOV UR10, UR8 ;  /* 0x00000008000a7c82 */ /* 0x000fe20008000000 */
[----:B------:R-:W-:Y:S01]  /*6020*/  UMOV UR11, 0x40000040 ;  /* 0x40000040000b7882 */ /* 0x000fe20000000000 */
[----:B------:R-:W-:Y:S01]  /*6030*/  UIADD3 UR8, UR6, 0x300, URZ ;  /* 0x0000030006087890 */ /* 0x000fe2000fffe03f */
[----:B-1----:R-:W-:Y:S01]  /*6040*/  FFMA R124, R78, UR38, -R14 ;  /* 0x000000264e7c7c23 */ /* 0x002fe2000800080e */
[----:B------:R-:W-:Y:S01]  /*6050*/  FFMA R78, R73, UR38, -R20 ;  /* 0x00000026494e7c23 */ /* 0x000fe20008000814 */
[----:B------:R-:W-:Y:S01]  /*6060*/  UIADD3 UR6, UR6, 0x380, URZ ;  /* 0x0000038006067890 */ /* 0x000fe2000fffe03f */
[----:B--2---:R-:W-:Y:S01]  /*6070*/  @!P6 FMUL R64, R64, R64 ;  /* 0x000000404040e220 */ /* 0x004fe20000400000 */
[----:B------:R-:W-:-:S02]  /*6080*/  WARPGROUP.DEPBAR.LE gsb0, 0x0 ;  /* 0x00008000000079c5 */ /* 0x000fc40000010000 */
[--C-:B------:R-:W-:Y:S01]  /*6090*/  FFMA R24, R68, UR38, -R20.reuse ;  /* 0x0000002644187c23 */ /* 0x100fe20008000814 */
[----:B------:R-:W-:Y:S01]  /*60a0*/  FFMA R25, R69, UR38, -R20 ;  /* 0x0000002645197c23 */ /* 0x000fe20008000814 */
[----:B------:R-:W1:Y:S01]  /*60b0*/  MUFU.EX2 R68, R70 ;  /* 0x0000004600447308 */ /* 0x000e620000000800 */
[--C-:B------:R-:W-:Y:S01]  /*60c0*/  FFMA R26, R74, UR38, -R14.reuse ;  /* 0x000000264a1a7c23 */ /* 0x100fe2000800080e */
[----:B------:R-:W-:Y:S01]  /*60d0*/  F2FP.BF16.F32.PACK_AB R27, R64, R65 ;  /* 0x00000041401b723e */ /* 0x000fe200000010ff */
[----:B------:R-:W-:Y:S01]  /*60e0*/  FFMA R74, R75, UR38, -R14 ;  /* 0x000000264b4a7c23 */ /* 0x000fe2000800080e */
[----:B------:R-:W-:Y:S01]  /*60f0*/  FSETP.GEU.AND P5, PT, R24, -126, PT ;  /* 0xc2fc00001800780b */ /* 0x000fe20003fae000 */
[----:B------:R-:W-:Y:S01]  /*6100*/  FFMA R75, R72, UR38, -R20 ;  /* 0x00000026484b7c23 */ /* 0x000fe20008000814 */
[----:B------:R-:W-:Y:S02]  /*6110*/  FSETP.GEU.AND P6, PT, R25, -126, PT ;  /* 0xc2fc00001900780b */ /* 0x000fe40003fce000 */
[----:B------:R-:W-:-:S09]  /*6120*/  FSETP.GEU.AND P3, PT, R26, -126, PT ;  /* 0xc2fc00001a00780b */ /* 0x000fd20003f6e000 */
[----:B------:R-:W-:Y:S01]  /*6130*/  @!P5 FMUL R24, R24, 0.5 ;  /* 0x3f0000001818d820 */ /* 0x000fe20000400000 */
[----:B-1----:R-:W-:Y:S01]  /*6140*/  @!P4 FMUL R68, R68, R68 ;  /* 0x000000444444c220 */ /* 0x002fe20000400000 */
[----:B------:R-:W-:Y:S01]  /*6150*/  @!P6 FMUL R25, R25, 0.5 ;  /* 0x3f0000001919e820 */ /* 0x000fe20000400000 */
[----:B------:R-:W-:Y:S01]  /*6160*/  FSETP.GEU.AND P4, PT, R74, -126, PT ;  /* 0xc2fc00004a00780b */ /* 0x000fe20003f8e000 */
[----:B------:R1:W2:Y:S01]  /*6170*/  MUFU.EX2 R69, R24 ;  /* 0x0000001800457308 */ /* 0x0002a20000000800 */
[----:B------:R-:W-:-:S07]  /*6180*/  @!P3 FMUL R26, R26, 0.5 ;  /* 0x3f0000001a1ab820 */ /* 0x000fce0000400000 */
[----:B------:R3:W4:Y:S01]  /*6190*/  MUFU.EX2 R70, R25 ;  /* 0x0000001900467308 */ /* 0x0007220000000800 */
[----:B-1----:R-:W-:Y:S01]  /*61a0*/  F2FP.BF16.F32.PACK_AB R24, R68, R67 ;  /* 0x000000434418723e */ /* 0x002fe200000010ff */
[----:B------:R-:W-:Y:S02]  /*61b0*/  FADD R67, R62, R67 ;  /* 0x000000433e437221 */ /* 0x000fe40000000000 */
[----:B------:R-:W-:Y:S02]  /*61c0*/  @!P4 FMUL R74, R74, 0.5 ;  /* 0x3f0000004a4ac820 */ /* 0x000fe40000400000 */
[----:B------:R-:W-:Y:S02]  /*61d0*/  FADD R68, R67, R68 ;  /* 0x0000004443447221 */ /* 0x000fe40000000000 */
[----:B------:R1:W5:Y:S01]  /*61e0*/  MUFU.EX2 R71, R26 ;  /* 0x0000001a00477308 */ /* 0x0003620000000800 */
[----:B--2---:R-:W-:Y:S01]  /*61f0*/  @!P5 FMUL R69, R69, R69 ;  /* 0x000000454545d220 */ /* 0x004fe20000400000 */
[----:B---3--:R-:W-:Y:S01]  /*6200*/  F2FP.BF16.F32.PACK_AB R25, R66, R63 ;  /* 0x0000003f4219723e */ /* 0x008fe200000010ff */
[----:B------:R-:W-:Y:S01]  /*6210*/  FADD R63, R56, R63 ;  /* 0x0000003f383f7221 */ /* 0x000fe20000000000 */
[----:B------:R-:W-:-:S03]  /*6220*/  FSETP.GEU.AND P5, PT, R124, -126, PT ;  /* 0xc2fc00007c00780b */ /* 0x000fc60003fae000 */
[----:B------:R-:W-:Y:S01]  /*6230*/  FADD R66, R63, R66 ;  /* 0x000000423f427221 */ /* 0x000fe20000000000 */
[----:B------:R-:W2:Y:S01]  /*6240*/  MUFU.EX2 R74, R74 ;  /* 0x0000004a004a7308 */ /* 0x000ea20000000800 */
[----:B----4-:R-:W-:Y:S01]  /*6250*/  @!P6 FMUL R70, R70, R70 ;  /* 0x000000464646e220 */ /* 0x010fe20000400000 */
[----:B------:R-:W-:Y:S01]  /*6260*/  FSETP.GEU.AND P6, PT, R79, -126, PT ;  /* 0xc2fc00004f00780b */ /* 0x000fe20003fce000 */
[----:B------:R-:W-:-:S03]  /*6270*/  FADD R65, R66, R65 ;  /* 0x0000004142417221 */ /* 0x000fc60000000000 */
[----:B-1----:R-:W-:Y:S01]  /*6280*/  F2FP.BF16.F32.PACK_AB R26, R70, R69 ;  /* 0x00000045461a723e */ /* 0x002fe200000010ff */
[----:B------:R-:W-:Y:S01]  /*6290*/  FADD R69, R68, R69 ;  /* 0x0000004544457221 */ /* 0x000fe20000000000 */
[----:B------:R-:W-:Y:S01]  /*62a0*/  FADD R64, R65, R64 ;  /* 0x0000004041407221 */ /* 0x000fe20000000000 */
[----:B------:R-:W-:Y:S01]  /*62b0*/  @!P5 FMUL R124, R124, 0.5 ;  /* 0x3f0000007c7cd820 */ /* 0x000fe20000400000 */
[----:B------:R-:W-:Y:S01]  /*62c0*/  WARPGROUP.ARRIVE ;  /* 0x00000000000079c5 */ /* 0x000fe20000000000 */
[----:B-----5:R-:W-:Y:S01]  /*62d0*/  @!P3 FMUL R71, R71, R71 ;  /* 0x000000474747b220 */ /* 0x020fe20000400000 */
[----:B------:R-:W-:Y:S01]  /*62e0*/  FSETP.GEU.AND P3, PT, R75, -126, PT ;  /* 0xc2fc00004b00780b */ /* 0x000fe20003f6e000 */
[----:B------:R-:W1:Y:S01]  /*62f0*/  MUFU.EX2 R72, R124 ;  /* 0x0000007c00487308 */ /* 0x000e620000000800 */
[----:B------:R-:W-:Y:S01]  /*6300*/  FADD R70, R69, R70 ;  /* 0x0000004645467221 */ /* 0x000fe20000000000 */
[----:B------:R-:W-:Y:S01]  /*6310*/  @!P6 FMUL R79, R79, 0.5 ;  /* 0x3f0000004f4fe820 */ /* 0x000fe20000400000 */
[----:B------:R-:W-:Y:S01]  /*6320*/  HGMMA.64x64x16.F32.BF16 R88, R24, gdesc[UR8].tnspB, R88, gsb0 ;  /* 0x40e0000818587df0 */ /* 0x000fe20008001858 */
[----:B--2---:R-:W-:Y:S01]  /*6330*/  @!P4 FMUL R74, R74, R74 ;  /* 0x0000004a4a4ac220 */ /* 0x004fe20000400000 */
[----:B------:R-:W-:Y:S01]  /*6340*/  FSETP.GEU.AND P4, PT, R78, -126, PT ;  /* 0xc2fc00004e00780b */ /* 0x000fe20003f8e000 */
[----:B------:R-:W-:Y:S01]  /*6350*/  UMOV UR10, UR8 ;  /* 0x00000008000a7c82 */ /* 0x000fe20008000000 */
[----:B------:R-:W-:Y:S01]  /*6360*/  UMOV UR11, 0x40000040 ;  /* 0x40000040000b7882 */ /* 0x000fe20000000000 */
[----:B------:R-:W2:Y:S04]  /*6370*/  MUFU.EX2 R73, R79 ;  /* 0x0000004f00497308 */ /* 0x000ea80000000800 */
[----:B------:R-:W-:Y:S01]  /*6380*/  @!P3 FMUL R75, R75, 0.5 ;  /* 0x3f0000004b4bb820 */ /* 0x000fe20000400000 */
[----:B-1----:R-:W-:-:S05]  /*6390*/  @!P5 FMUL R72, R72, R72 ;  /* 0x000000484848d220 */ /* 0x002fca0000400000 */
[----:B------:R-:W-:Y:S01]  /*63a0*/  @!P4 FMUL R78, R78, 0.5 ;  /* 0x3f0000004e4ec820 */ /* 0x000fe20000400000 */
[----:B------:R-:W1:Y:S01]  /*63b0*/  MUFU.EX2 R75, R75 ;  /* 0x0000004b004b7308 */ /* 0x000e620000000800 */
[----:B--2---:R-:W-:Y:S01]  /*63c0*/  @!P6 FMUL R73, R73, R73 ;  /* 0x000000494949e220 */ /* 0x004fe20000400000 */
[----:B------:R-:W-:Y:S01]  /*63d0*/  FSETP.GEU.AND P6, PT, R77, -126, PT ;  /* 0xc2fc00004d00780b */ /* 0x000fe20003fce000 */
[----:B-1----:R-:W-:Y:S01]  /*63e0*/  @!P3 FMUL R75, R75, R75 ;  /* 0x0000004b4b4bb220 */ /* 0x002fe20000400000 */
[----:B------:R-:W-:-:S11]  /*63f0*/  FSETP.GEU.AND P3, PT, R82, -126, PT ;  /* 0xc2fc00005200780b */ /* 0x000fd60003f6e000 */
[----:B------:R-:W-:-:S04]  /*6400*/  @!P6 FMUL R77, R77, 0.5 ;  /* 0x3f0000004d4de820 */ /* 0x000fc80000400000 */
[----:B------:R-:W1:Y:S01]  /*6410*/  MUFU.EX2 R13, R77 ;  /* 0x0000004d000d7308 */ /* 0x000e620000000800 */
[----:B------:R-:W-:-:S07]  /*6420*/  @!P3 FMUL R82, R82, 0.5 ;  /* 0x3f0000005252b820 */ /* 0x000fce0000400000 */
[----:B------:R-:W2:Y:S01]  /*6430*/  MUFU.EX2 R82, R82 ;  /* 0x0000005200527308 */ /* 0x000ea20000000800 */
[----:B-1----:R-:W-:Y:S01]  /*6440*/  @!P6 FMUL R13, R13, R13 ;  /* 0x0000000d0d0de220 */ /* 0x002fe20000400000 */
[----:B------:R-:W-:Y:S01]  /*6450*/  FSETP.GEU.AND P6, PT, R23, -126, PT ;  /* 0xc2fc00001700780b */ /* 0x000fe20003fce000 */
[----:B--2---:R-:W-:-:S12]  /*6460*/  @!P3 FMUL R82, R82, R82 ;  /* 0x000000525252b220 */ /* 0x004fd80000400000 */
[----:B------:R-:W-:Y:S01]  /*6470*/  @!P6 FMUL R23, R23, 0.5 ;  /* 0x3f0000001717e820 */ /* 0x000fe20000400000 */
[----:B------:R-:W-:-:S05]  /*6480*/  FSETP.GEU.AND P3, PT, R22, -126, PT ;  /* 0xc2fc00001600780b */ /* 0x000fca0003f6e000 */
[----:B------:R-:W1:Y:S01]  /*6490*/  MUFU.EX2 R23, R23 ;  /* 0x0000001700177308 */ /* 0x000e620000000800 */
[----:B------:R-:W-:Y:S02]  /*64a0*/  WARPGROUP.DEPBAR.LE gsb0, 0x0 ;  /* 0x00008000000079c5 */ /* 0x000fe40000010000 */
[----:B------:R-:W-:Y:S01]  /*64b0*/  FFMA R24, R76, UR38, -R20 ;  /* 0x000000264c187c23 */ /* 0x000fe20008000814 */
[----:B------:R-:W-:Y:S01]  /*64c0*/  F2FP.BF16.F32.PACK_AB R25, R74, R71 ;  /* 0x000000474a19723e */ /* 0x000fe200000010ff */
[----:B------:R-:W-:Y:S01]  /*64d0*/  FADD R71, R64, R71 ;  /* 0x0000004740477221 */ /* 0x000fe20000000000 */
[----:B------:R-:W-:Y:S02]  /*64e0*/  F2FP.BF16.F32.PACK_AB R27, R73, R72 ;  /* 0x00000048491b723e */ /* 0x000fe400000010ff */
[----:B------:R-:W-:Y:S01]  /*64f0*/  FSETP.GEU.AND P5, PT, R24, -126, PT ;  /* 0xc2fc00001800780b */ /* 0x000fe20003fae000 */
[----:B------:R-:W2:Y:S01]  /*6500*/  MUFU.EX2 R76, R78 ;  /* 0x0000004e004c7308 */ /* 0x000ea20000000800 */
[----:B------:R-:W-:Y:S01]  /*6510*/  @!P3 FMUL R22, R22, 0.5 ;  /* 0x3f0000001616b820 */ /* 0x000fe20000400000 */
[----:B------:R-:W-:-:S04]  /*6520*/  FADD R71, R71, R74 ;  /* 0x0000004a47477221 */ /* 0x000fc80000000000 */
[----:B------:R-:W-:Y:S01]  /*6530*/  FADD R72, R71, R72 ;  /* 0x0000004847487221 */ /* 0x000fe20000000000 */
[----:B-1----:R-:W-:Y:S01]  /*6540*/  @!P6 FMUL R23, R23, R23 ;  /* 0x000000171717e220 */ /* 0x002fe20000400000 */
[----:B------:R-:W-:Y:S01]  /*6550*/  FSETP.GEU.AND P6, PT, R31, -126, PT ;  /* 0xc2fc00001f00780b */ /* 0x000fe20003fce000 */
[----:B------:R-:W1:Y:S01]  /*6560*/  MUFU.EX2 R22, R22 ;  /* 0x0000001600167308 */ /* 0x000e620000000800 */
[----:B------:R-:W-:Y:S02]  /*6570*/  FADD R73, R72, R73 ;  /* 0x0000004948497221 */ /* 0x000fe40000000000 */
[----:B------:R-:W-:Y:S01]  /*6580*/  @!P5 FMUL R24, R24, 0.5 ;  /* 0x3f0000001818d820 */ /* 0x000fe20000400000 */
[----:B--2---:R-:W-:-:S04]  /*6590*/  @!P4 FMUL R76, R76, R76 ;  /* 0x0000004c4c4cc220 */ /* 0x004fc80000400000 */
[----:B------:R2:W3:Y:S01]  /*65a0*/  MUFU.EX2 R12, R24 ;  /* 0x00000018000c7308 */ /* 0x0004e20000000800 */
[----:B------:R-:W-:-:S03]  /*65b0*/  FSETP.GEU.AND P4, PT, R83, -126, PT ;  /* 0xc2fc00005300780b */ /* 0x000fc60003f8e000 */
[----:B------:R-:W-:Y:S01]  /*65c0*/  @!P6 FMUL R31, R31, 0.5 ;  /* 0x3f0000001f1fe820 */ /* 0x000fe20000400000 */
[----:B--2---:R-:W-:-:S05]  /*65d0*/  F2FP.BF16.F32.PACK_AB R24, R76, R75 ;  /* 0x0000004b4c18723e */ /* 0x004fca00000010ff */
[----:B------:R-:W2:Y:S01]  /*65e0*/  MUFU.EX2 R31, R31 ;  /* 0x0000001f001f7308 */ /* 0x000ea20000000800 */
[----:B-1----:R-:W-:Y:S01]  /*65f0*/  @!P3 FMUL R22, R22, R22 ;  /* 0x000000161616b220 */ /* 0x002fe20000400000 */
[----:B------:R-:W-:Y:S01]  /*6600*/  FADD R75, R70, R75 ;  /* 0x0000004b464b7221 */ /* 0x000fe20000000000 */
[----:B------:R-:W-:Y:S01]  /*6610*/  ISETP.NE.AND P3, PT, R6, 0x4, PT ;  /* 0x000000040600780c */ /* 0x000fe20003f65270 */
[----:B------:R-:W-:Y:S02]  /*6620*/  @!P4 FMUL R83, R83, 0.5 ;  /* 0x3f0000005353c820 */ /* 0x000fe40000400000 */
[----:B------:R-:W-:Y:S01]  /*6630*/  FADD R75, R75, R76 ;  /* 0x0000004c4b4b7221 */ /* 0x000fe20000000000 */
[----:B---3--:R-:W-:Y:S01]  /*6640*/  @!P5 FMUL R12, R12, R12 ;  /* 0x0000000c0c0cd220 */ /* 0x008fe20000400000 */
[----:B------:R-:W-:Y:S01]  /*6650*/  FSETP.GEU.AND P5, PT, R86, -126, PT ;  /* 0xc2fc00005600780b */ /* 0x000fe20003fae000 */
[----:B------:R-:W1:Y:S01]  /*6660*/  MUFU.EX2 R21, R83 ;  /* 0x0000005300157308 */ /* 0x000e620000000800 */
[----:B------:R-:W-:-:S02]  /*6670*/  SEL R6, R6, RZ, P3 ;  /* 0x000000ff06067207 */ /* 0x000fc40001800000 */
[----:B------:R-:W-:Y:S01]  /*6680*/  F2FP.BF16.F32.PACK_AB R26, R13, R12 ;  /* 0x0000000c0d1a723e */ /* 0x000fe200000010ff */
[----:B------:R-:W-:-:S03]  /*6690*/  FADD R12, R75, R12 ;  /* 0x0000000c4b0c7221 */ /* 0x000fc60000000000 */
[----:B------:R-:W-:Y:S01]  /*66a0*/  WARPGROUP.ARRIVE ;  /* 0x00000000000079c5 */ /* 0x000fe20000000000 */
[----:B--2---:R-:W-:Y:S01]  /*66b0*/  @!P6 FMUL R31, R31, R31 ;  /* 0x0000001f1f1fe220 */ /* 0x004fe20000400000 */
[----:B------:R-:W-:-:S03]  /*66c0*/  FADD R13, R12, R13 ;  /* 0x0000000d0c0d7221 */ /* 0x000fc60000000000 */
[----:B------:R-:W-:Y:S01]  /*66d0*/  @!P5 FMUL R86, R86, 0.5 ;  /* 0x3f0000005656d820 */ /* 0x000fe20000400000 */
[----:B------:R-:W-:Y:S03]  /*66e0*/  HGMMA.64x64x16.F32.BF16 R88, R24, gdesc[UR8].tnspB, R88, gsb0 ;  /* 0x40e0000818587df0 */ /* 0x000fe60008001858 */
[----:B------:R-:W2:Y:S01]  /*66f0*/  MUFU.EX2 R14, R86 ;  /* 0x00000056000e7308 */ /* 0x000ea20000000800 */
[----:B-1----:R-:W-:Y:S01]  /*6700*/  @!P4 FMUL R21, R21, R21 ;  /* 0x000000151515c220 */ /* 0x002fe20000400000 */
[----:B------:R-:W-:-:S13]  /*6710*/  FSETP.GEU.AND P4, PT, R81, -126, PT ;  /* 0xc2fc00005100780b */ /* 0x000fda0003f8e000 */
[----:B------:R-:W-:Y:S01]  /*6720*/  @!P4 FMUL R81, R81, 0.5 ;  /* 0x3f0000005151c820 */ /* 0x000fe20000400000 */
[----:B--2---:R-:W-:Y:S01]  /*6730*/  @!P5 FMUL R14, R14, R14 ;  /* 0x0000000e0e0ed220 */ /* 0x004fe20000400000 */
[C---:B------:R-:W-:Y:S02]  /*6740*/  FSETP.GEU.AND P5, PT, R85.reuse, -126, PT ;  /* 0xc2fc00005500780b */ /* 0x040fe40003fae000 */
[----:B------:R-:W1:Y:S11]  /*6750*/  MUFU.EX2 R29, R81 ;  /* 0x00000051001d7308 */ /* 0x000e760000000800 */
[----:B------:R-:W-:-:S04]  /*6760*/  @!P5 FMUL R85, R85, 0.5 ;  /* 0x3f0000005555d820 */ /* 0x000fc80000400000 */
[----:B------:R-:W2:Y:S01]  /*6770*/  MUFU.EX2 R20, R85 ;  /* 0x0000005500147308 */ /* 0x000ea20000000800 */
[----:B-1----:R-:W-:Y:S01]  /*6780*/  @!P4 FMUL R29, R29, R29 ;  /* 0x0000001d1d1dc220 */ /* 0x002fe20000400000 */
[----:B------:R-:W-:-:S04]  /*6790*/  ISETP.NE.AND P4, PT, R15, 0x4, PT ;  /* 0x000000040f00780c */ /* 0x000fc80003f85270 */
[----:B------:R-:W-:Y:S01]  /*67a0*/  SEL R15, R15, RZ, P4 ;  /* 0x000000ff0f0f7207 */ /* 0x000fe20002000000 */
[----:B--2---:R-:W-:Y:S01]  /*67b0*/  @!P5 FMUL R20, R20, R20 ;  /* 0x000000141414d220 */ /* 0x004fe20000400000 */
[----:B------:R-:W-:Y:S02]  /*67c0*/  WARPGROUP.DEPBAR.LE gsb0, 0x0 ;  /* 0x00008000000079c5 */ /* 0x000fe40000010000 */
[----:B------:R-:W-:Y:S01]  /*67d0*/  F2FP.BF16.F32.PACK_AB R25, R21, R82 ;  /* 0x000000521519723e */ /* 0x000fe200000010ff */
[----:B------:R-:W-:Y:S01]  /*67e0*/  FADD R82, R73, R82 ;  /* 0x0000005249527221 */ /* 0x000fe20000000000 */
[----:B------:R-:W-:Y:S02]  /*67f0*/  F2FP.BF16.F32.PACK_AB R27, R23, R14 ;  /* 0x0000000e171b723e */ /* 0x000fe400000010ff */
[----:B------:R-:W-:Y:S01]  /*6800*/  F2FP.BF16.F32.PACK_AB R24, R29, R22 ;  /* 0x000000161d18723e */ /* 0x000fe200000010ff */
[----:B------:R-:W-:Y:S01]  /*6810*/  FADD R22, R13, R22 ;  /* 0x000000160d167221 */ /* 0x000fe20000000000 */
[----:B------:R-:W-:Y:S01]  /*6820*/  F2FP.BF16.F32.PACK_AB R26, R20, R31 ;  /* 0x0000001f141a723e */ /* 0x000fe200000010ff */
[----:B------:R-:W-:-:S02]  /*6830*/  FADD R21, R82, R21 ;  /* 0x0000001552157221 */ /* 0x000fc40000000000 */
[----:B------:R-:W-:Y:S01]  /*6840*/  FADD R22, R22, R29 ;  /* 0x0000001d16167221 */ /* 0x000fe20000000000 */
[----:B------:R-:W-:Y:S01]  /*6850*/  WARPGROUP.ARRIVE ;  /* 0x00000000000079c5 */ /* 0x000fe20000000000 */
[----:B------:R-:W-:Y:S01]  /*6860*/  FADD R12, R21, R14 ;  /* 0x0000000e150c7221 */ /* 0x000fe20000000000 */
[----:B------:R-:W-:Y:S01]  /*6870*/  SEL R14, RZ, 0x1, P4 ;  /* 0x00000001ff0e7807 */ /* 0x000fe20002000000 */
[----:B------:R-:W-:Y:S02]  /*6880*/  FADD R13, R22, R31 ;  /* 0x0000001f160d7221 */ /* 0x000fe40000000000 */
[----:B------:R-:W-:Y:S01]  /*6890*/  FADD R12, R12, R23 ;  /* 0x000000170c0c7221 */ /* 0x000fe20000000000 */
[----:B------:R-:W-:Y:S01]  /*68a0*/  HGMMA.64x64x16.F32.BF16 R88, R24, gdesc[UR4].tnspB, R88, gsb0 ;  /* 0x40e0000418587df0 */ /* 0x000fe20008001858 */
[----:B------:R-:W-:Y:S01]  /*68b0*/  LOP3.LUT R3, R3, R14, RZ, 0x3c, !PT ;  /* 0x0000000e03037212 */ /* 0x000fe200078e3cff */
[----:B------:R-:W-:Y:S01]  /*68c0*/  FADD R13, R13, R20 ;  /* 0x000000140d0d7221 */ /* 0x000fe20000000000 */
[----:B------:R-:W-:-:S02]  /*68d0*/  WARPGROUP.DEPBAR.LE gsb0, 0x0 ;  /* 0x00008000000079c5 */ /* 0x000fc40000010000 */
[C---:B------:R-:W-:Y:S02]  /*68e0*/  IMAD R24, R6.reuse, 0x8, R11 ;  /* 0x0000000806187824 */ /* 0x040fe400078e020b */
[----:B------:R-:W-:-:S03]  /*68f0*/  VIADD R6, R6, 0x1 ;  /* 0x0000000106067836 */ /* 0x000fc60000000000 */
[----:B------:R-:W-:Y:S02]  /*6900*/  PRMT R24, RZ, 0x654, R24 ;  /* 0x00000654ff187816 */ /* 0x000fe40000000018 */
[C---:B------:R-:W-:Y:S02]  /*6910*/  ISETP.NE.AND P3, PT, R6.reuse, 0x4, PT ;  /* 0x000000040600780c */ /* 0x040fe40003f65270 */
[----:B------:R1:W-:Y:S02]  /*6920*/  SYNCS.ARRIVE.TRANS64.RED.A1T0 RZ, [R24+URZ], RZ ;  /* 0x000000ff18ff79a7 */ /* 0x0003e4000810043f */
[----:B------:R-:W-:Y:S01]  /*6930*/  SEL R6, R6, RZ, P3 ;  /* 0x000000ff06067207 */ /* 0x000fe20001800000 */
[----:B------:R-:W-:Y:S08]  /*6940*/  @P2 BRA `(.L_x_31) ;  /* 0x0000000000982947 */ /* 0x000ff00003800000 */
[----:B------:R-:W-:Y:S01]  /*6950*/  ISETP.LT.OR P2, PT, R7, 0x1, !P0 ;  /* 0x000000010700780c */ /* 0x000fe20004741670 */
[----:B------:R-:W-:-:S12]  /*6960*/  BSSY B0, `(.L_x_32) ;  /* 0x0000023000007945 */ /* 0x000fd80003800000 */
[----:B------:R-:W-:Y:S05]  /*6970*/  @P2 BRA `(.L_x_33) ;  /* 0x0000000000842947 */ /* 0x000fea0003800000 */
[----:B------:R-:W-:Y:S02]  /*6980*/  LEA R14, R5, R2, 0x3 ;  /* 0x00000002050e7211 */ /* 0x000fe400078e18ff */
[----:B------:R-:W-:Y:S02]  /*6990*/  SHF.L.U32 R21, R4, 0x1f, RZ ;  /* 0x0000001f04157819 */ /* 0x000fe400000006ff */
[----:B------:R-:W-:Y:S02]  /*69a0*/  ISETP.NE.AND P3, PT, R0, RZ, PT ;  /* 0x000000ff0000720c */ /* 0x000fe40003f65270 */
[----:B------:R-:W2:Y:S02]  /*69b0*/  SYNCS.PHASECHK.TRANS64.TRYWAIT P2, [R14+URZ+0x12020], R21 ;  /* 0x012020150e0075a7 */ /* 0x000ea4000804017f */
[----:B--2---:R-:W-:Y:S09]  /*69c0*/  @!P2 BRA `(.L_x_34) ;  /* 0x0000004c00c4a947 */ /* 0x004ff20003800000 */
.L_x_83:
[----:B------:R-:W-:Y:S05]  /*69d0*/  @P3 BRA `(.L_x_35) ;  /* 0x0000000000143947 */ /* 0x000fea0003800000 */
[----:B------:R-:W-:Y:S01]  /*69e0*/  LOP3.LUT P2, RZ, R16, 0x1f, RZ, 0xc0, !PT ;  /* 0x0000001f10ff7812 */ /* 0x000fe2000784c0ff */
[----:B--2---:R-:W-:-:S04]  /*69f0*/  IMAD.MOV.U32 R21, RZ, RZ, 0x4000 ;  /* 0x00004000ff157424 */ /* 0x004fc800078e00ff */
[----:B------:R3:W-:Y:S08]  /*6a00*/  SYNCS.ARRIVE.TRANS64 RZ, [R14+URZ+0x12000], R21 ;  /* 0x012000150eff79a7 */ /* 0x0007f0000800003f */
[----:B------:R-:W-:Y:S05]  /*6a10*/  @!P2 BRA `(.L_x_35) ;  /* 0x000000000004a947 */ /* 0x000fea0003800000 */
[----:B------:R-:W-:Y:S01]  /*6a20*/  BPT.TRAP 0x1 ;  /* 0x000000040000795c */ /* 0x000fe20000300000 */
.L_x_35:
        /* <DEDUP_REMOVED lines=9> */
[----:B------:R-:W-:Y:S01]  /*6ac0*/  UMOV UR12, UR36 ;  /* 0x00000024000c7c82 */ /* 0x000fe20008000000 */
[----:B------:R-:W-:Y:S01]  /*6ad0*/  UMOV UR13, UR37 ;  /* 0x00000025000d7c82 */ /* 0x000fe20008000000 */
[----:B------:R-:W-:Y:S01]  /*6ae0*/  VIADD R5, R5, 0x1 ;  /* 0x0000000105057836 */ /* 0x000fe20000000000 */
[----:B------:R-:W-:-:S03]  /*6af0*/  IADD3 R8, R8, 0x1, RZ ;  /* 0x0000000108087810 */ /* 0x000fc60007ffe0ff */
[----:B------:R-:W-:Y:S01]  /*6b00*/  USHF.L.U32 UR11, UR11, 0x7, URZ ;  /* 0x000000070b0b7899 */ /* 0x000fe2000800063f */
[C---:B------:R-:W-:Y:S01]  /*6b10*/  ISETP.NE.AND P2, PT, R5.reuse, 0x4, PT ;  /* 0x000000040500780c */ /* 0x040fe20003f45270 */
[----:B------:R-:W-:Y:S02]  /*6b20*/  UIADD3 UR9, UR9, 0x12000, URZ ;  /* 0x0001200009097890 */ /* 0x000fe4000fffe03f */
[----:B------:R-:W-:Y:S01]  /*6b30*/  UIADD3 UR8, UR8, 0x2000, URZ ;  /* 0x0000200008087890 */ /* 0x000fe2000fffe03f */
[----:B--23--:R-:W-:Y:S02]  /*6b40*/  SEL R21, RZ, 0x1, P2 ;  /* 0x00000001ff157807 */ /* 0x00cfe40001000000 */
[----:B------:R-:W-:Y:S02]  /*6b50*/  SEL R5, R5, RZ, P2 ;  /* 0x000000ff05057207 */ /* 0x000fe40001000000 */
[----:B------:R-:W-:-:S04]  /*6b60*/  LOP3.LUT R4, R4, R21, RZ, 0x3c, !PT ;  /* 0x0000001504047212 */ /* 0x000fc800078e3cff */
[----:B------:R2:W-:Y:S02]  /*6b70*/  UTMALDG.4D [UR8], [UR6], desc[UR18] ;  /* 0x00001208060075b4 */ /* 0x0005e40008019000 */
[----:B--2---:R-:W-:Y:S01]  /*6b80*/  NOP ;  /* 0x0000000000007918 */ /* 0x004fe20000000000 */
.L_x_33:
[----:B------:R-:W-:Y:S05]  /*6b90*/  BSYNC B0 ;  /* 0x0000000000007941 */ /* 0x000fea0003800000 */
.L_x_32:
[----:B------:R-:W-:-:S07]  /*6ba0*/  VIADD R7, R7, 0xffffffff ;  /* 0xffffffff07077836 */ /* 0x000fce0000000000 */
.L_x_31:
[----:B------:R-:W-:Y:S01]  /*6bb0*/  IADD3 R10, R10, 0x80, RZ ;  /* 0x000000800a0a7810 */ /* 0x000fe20007ffe0ff */
[----:B------:R-:W-:Y:S01]  /*6bc0*/  IMAD.MOV.U32 R23, RZ, RZ, R19 ;  /* 0x000000ffff177224 */ /* 0x000fe200078e0013 */
[----:B------:R-:W-:Y:S01]  /*6bd0*/  MOV R21, R18 ;  /* 0x0000001200157202 */ /* 0x000fe20000000f00 */
[----:B------:R-:W-:Y:S06]  /*6be0*/  @P1 BRA `(.L_x_36) ;  /* 0xffffffd000c41947 */ /* 0x000fec000383ffff */
.L_x_24:
[----:B------:R-:W-:-:S13]  /*6bf0*/  ISETP.GE.AND P1, PT, R17, 0x1, PT ;  /* 0x000000011100780c */ /* 0x000fda0003f26270 */
[----:B------:R-:W-:Y:S05]  /*6c00*/  @!P1 BRA `(.L_x_37) ;  /* 0x0000003400a09947 */ /* 0x000fea0003800000 */
[----:B------:R-:W-:Y:S01]  /*6c10*/  IMAD.MOV.U32 R21, RZ, RZ, R19 ;  /* 0x000000ffff157224 */ /* 0x000fe200078e0013 */
[----:B------:R-:W-:Y:S02]  /*6c20*/  MOV R20, R18 ;  /* 0x0000001200147202 */ /* 0x000fe40000000f00 */
[----:B------:R-:W-:-:S07]  /*6c30*/  LOP3.LUT R14, R16, 0x1f, RZ, 0xc0, !PT ;  /* 0x0000001f100e7812 */ /* 0x000fce00078ec0ff */
.L_x_50:
[----:B------:R-:W-:Y:S01]  /*6c40*/  IMAD R19, R15, 0x8, R2 ;  /* 0x000000080f137824 */ /* 0x000fe200078e0202 */
[----:B------:R-:W-:-:S07]  /*6c50*/  SHF.L.U32 R18, R3, 0x1f, RZ ;  /* 0x0000001f03127819 */ /* 0x000fce00000006ff */
[----:B------:R-:W-:Y:S05]  /*6c60*/  YIELD ;  /* 0x0000000000007946 */ /* 0x000fea0003800000 */
[----:B------:R-:W2:Y:S02]  /*6c70*/  SYNCS.PHASECHK.TRANS64.TRYWAIT P1, [R19+URZ+0x12000], R18 ;  /* 0x01200012130075a7 */ /* 0x000ea4000802017f */
[----:B--2---:R-:W-:Y:S05]  /*6c80*/  @!P1 BRA `(.L_x_38) ;  /* 0x0000004c00289947 */ /* 0x004fea0003800000 */
.L_x_84:
[----:B------:R-:W-:Y:S05]  /*6c90*/  WARPSYNC.ALL ;  /* 0x0000000000007948 */ /* 0x000fea0003800000 */
[----:B-1----:R-:W-:Y:S01]  /*6ca0*/  LEA R22, R15, UR28, 0xa ;  /* 0x0000001c0f167c11 */ /* 0x002fe2000f8e50ff */
[----:B------:R-:W-:Y:S01]  /*6cb0*/  WARPGROUP.ARRIVE ;  /* 0x00000000000079c5 */ /* 0x000fe20000000000 */
[----:B------:R-:W-:Y:S02]  /*6cc0*/  MOV R23, 0x40000040 ;  /* 0x4000004000177802 */ /* 0x000fe40000000f00 */
[C---:B------:R-:W-:Y:S01]  /*6cd0*/  R2UR UR26, R22.reuse ;  /* 0x00000000161a72ca */ /* 0x040fe200000e0000 */
[----:B--2---:R-:W-:Y:S01]  /*6ce0*/  VIADD R18, R22, 0x2 ;  /* 0x0000000216127836 */ /* 0x004fe20000000000 */
[----:B------:R-:W-:-:S02]  /*6cf0*/  R2UR UR27, R23 ;  /* 0x00000000171b72ca */ /* 0x000fc400000e0000 */
[----:B------:R-:W-:Y:S02]  /*6d00*/  MOV R19, 0x40000040 ;  /* 0x4000004000137802 */ /* 0x000fe40000000f00 */
[----:B------:R-:W-:Y:S01]  /*6d10*/  R2UR UR6, R18 ;  /* 0x00000000120672ca */ /* 0x000fe200000e0000 */
[C---:B------:R-:W-:Y:S01]  /*6d20*/  VIADD R18, R22.reuse, 0x4 ;  /* 0x0000000416127836 */ /* 0x040fe20000000000 */
[----:B------:R-:W-:Y:S01]  /*6d30*/  R2UR UR7, R19 ;  /* 0x00000000130772ca */ /* 0x000fe200000e0000 */
[----:B------:R-:W-:Y:S01]  /*6d40*/  VIADD R22, R22, 0x6 ;  /* 0x0000000616167836 */ /* 0x000fe20000000000 */
[----:B------:R-:W-:Y:S02]  /*6d50*/  MOV R19, 0x40000040 ;  /* 0x4000004000137802 */ /* 0x000fe40000000f00 */
[----:B------:R-:W-:Y:S02]  /*6d60*/  R2UR UR18, R18 ;  /* 0x00000000121272ca */ /* 0x000fe400000e0000 */
[----:B------:R-:W-:Y:S01]  /*6d70*/  R2UR UR19, R19 ;  /* 0x00000000131372ca */ /* 0x000fe200000e0000 */
[----:B------:R-:W-:Y:S01]  /*6d80*/  HGMMA.64x128x16.F32.BF16 R24, gdesc[UR24], RZ, !UPT, gsb0 ;  /* 0x01e00000181879f0 */ /* 0x000fe2000c0018ff */
[----:B------:R-:W-:-:S02]  /*6d90*/  MOV R23, 0x40000040 ;  /* 0x4000004000177802 */ /* 0x000fc40000000f00 */
[----:B------:R-:W-:Y:S02]  /*6da0*/  R2UR UR22, R22 ;  /* 0x00000000161672ca */ /* 0x000fe400000e0000 */
[----:B------:R-:W-:Y:S02]  /*6db0*/  R2UR UR23, R23 ;  /* 0x00000000171772ca */ /* 0x000fe400000e0000 */
[----:B------:R-:W-:Y:S01]  /*6dc0*/  ISETP.NE.AND P1, PT, R9, RZ, PT ;  /* 0x000000ff0900720c */ /* 0x000fe20003f25270 */
[----:B------:R-:W-:Y:S02]  /*6dd0*/  WARPGROUP.DEPBAR.LE gsb0, 0x0 ;  /* 0x00008000000079c5 */ /* 0x000fe40000010000 */
[----:B------:R-:W-:-:S06]  /*6de0*/  WARPGROUP.ARRIVE ;  /* 0x00000000000079c5 */ /* 0x000fcc0000000000 */
        /* <DEDUP_REMOVED lines=11> */
[----:B------:R-:W-:Y:S01]  /*6ea0*/  IMAD R18, R5, 0x8, R2 ;  /* 0x0000000805127824 */ /* 0x000fe200078e0202 */
[----:B------:R-:W-:Y:S02]  /*6eb0*/  SHF.L.U32 R19, R4, 0x1f, RZ ;  /* 0x0000001f04137819 */ /* 0x000fe400000006ff */
[----:B------:R-:W-:Y:S02]  /*6ec0*/  ISETP.NE.AND P3, PT, R0, RZ, PT ;  /* 0x000000ff0000720c */ /* 0x000fe40003f65270 */
[----:B------:R-:W1:Y:S02]  /*6ed0*/  SYNCS.PHASECHK.TRANS64.TRYWAIT P2, [R18+URZ+0x12020], R19 ;  /* 0x01202013120075a7 */ /* 0x000e64000804017f */
[----:B-1----:R-:W-:Y:S09]  /*6ee0*/  @!P2 BRA `(.L_x_41) ;  /* 0x0000004800a4a947 */ /* 0x002ff20003800000 */
.L_x_85:
[----:B------:R-:W-:Y:S05]  /*6ef0*/  @P3 BRA `(.L_x_42) ;  /* 0x0000000000143947 */ /* 0x000fea0003800000 */
[----:B------:R-:W-:Y:S02]  /*6f00*/  ISETP.NE.AND P2, PT, R14, RZ, PT ;  /* 0x000000ff0e00720c */ /* 0x000fe40003f45270 */
[----:B-1----:R-:W-:-:S04]  /*6f10*/  MOV R19, 0x4000 ;  /* 0x0000400000137802 */ /* 0x002fc80000000f00 */
[----:B------:R2:W-:Y:S07]  /*6f20*/  SYNCS.ARRIVE.TRANS64 RZ, [R18+URZ+0x12000], R19 ;  /* 0x0120001312ff79a7 */ /* 0x0005ee000800003f */
[----:B------:R-:W-:Y:S05]  /*6f30*/  @!P2 BRA `(.L_x_42) ;  /* 0x000000000004a947 */ /* 0x000fea0003800000 */
[----:B------:R-:W-:Y:S01]  /*6f40*/  BPT.TRAP 0x1 ;  /* 0x000000040000795c */ /* 0x000fe20000300000 */
.L_x_42:
[----:B-12---:R-:W-:Y:S01]  /*6f50*/  IMAD R19, R5, 0x4000, R2 ;  /* 0x0000400005137824 */ /* 0x006fe200078e0202 */
        /* <DEDUP_REMOVED lines=10> */
[----:B------:R-:W-:Y:S01]  /*7000*/  UMOV UR12, UR36 ;  /* 0x00000024000c7c82 */ /* 0x000fe20008000000 */
[----:B------:R-:W-:Y:S01]  /*7010*/  UMOV UR13, UR37 ;  /* 0x00000025000d7c82 */ /* 0x000fe20008000000 */
[----:B------:R-:W-:Y:S01]  /*7020*/  ISETP.NE.AND P2, PT, R5, 0x4, PT ;  /* 0x000000040500780c */ /* 0x000fe20003f45270 */
[----:B------:R-:W-:-:S02]  /*7030*/  USHF.L.U32 UR11, UR11, 0x7, URZ ;  /* 0x000000070b0b7899 */ /* 0x000fc4000800063f */
[----:B------:R-:W-:Y:S01]  /*7040*/  UIADD3 UR9, UR9, 0x12000, URZ ;  /* 0x0001200009097890 */ /* 0x000fe2000fffe03f */
[----:B------:R-:W-:Y:S01]  /*7050*/  SEL R19, RZ, 0x1, P2 ;  /* 0x00000001ff137807 */ /* 0x000fe20001000000 */
[----:B------:R-:W-:Y:S01]  /*7060*/  UIADD3 UR8, UR8, 0x2000, URZ ;  /* 0x0000200008087890 */ /* 0x000fe2000fffe03f */
[----:B------:R-:W-:Y:S02]  /*7070*/  SEL R5, R5, RZ, P2 ;  /* 0x000000ff05057207 */ /* 0x000fe40001000000 */
[----:B------:R-:W-:-:S06]  /*7080*/  LOP3.LUT R4, R4, R19, RZ, 0x3c, !PT ;  /* 0x0000001304047212 */ /* 0x000fcc00078e3cff */
[----:B------:R1:W-:Y:S02]  /*7090*/  UTMALDG.4D [UR8], [UR6], desc[UR18] ;  /* 0x00001208060075b4 */ /* 0x0003e40008019000 */
[----:B-1----:R-:W-:Y:S01]  /*70a0*/  NOP ;  /* 0x0000000000007918 */ /* 0x002fe20000000000 */
.L_x_40:
[----:B------:R-:W-:-:S07]  /*70b0*/  VIADD R7, R7, 0xffffffff ;  /* 0xffffffff07077836 */ /* 0x000fce0000000000 */
.L_x_39:
[----:B------:R-:W-:Y:S01]  /*70c0*/  IADD3 R15, R15, 0x1, RZ ;  /* 0x000000010f0f7810 */ /* 0x000fe20007ffe0ff */
[----:B------:R-:W-:Y:S05]  /*70d0*/  WARPSYNC.ALL ;  /* 0x0000000000007948 */ /* 0x000fea0003800000 */
[----:B------:R-:W-:-:S04]  /*70e0*/  ISETP.NE.AND P2, PT, R15, 0x4, PT ;  /* 0x000000040f00780c */ /* 0x000fc80003f45270 */
[----:B------:R-:W-:Y:S02]  /*70f0*/  SEL R18, RZ, 0x1, P2 ;  /* 0x00000001ff127807 */ /* 0x000fe40001000000 */
[----:B------:R-:W-:Y:S02]  /*7100*/  SEL R15, R15, RZ, P2 ;  /* 0x000000ff0f0f7207 */ /* 0x000fe40001000000 */
[----:B------:R-:W-:Y:S01]  /*7110*/  LOP3.LUT R3, R3, R18, RZ, 0x3c, !PT ;  /* 0x0000001203037212 */ /* 0x000fe200078e3cff */
[C---:B------:R-:W-:Y:S01]  /*7120*/  VIADD R18, R10.reuse, 0x1 ;  /* 0x000000010a127836 */ /* 0x040fe20000000000 */
[C---:B------:R-:W-:Y:S01]  /*7130*/  ISETP.GE.AND P2, PT, R10.reuse, UR29, PT ;  /* 0x0000001d0a007c0c */ /* 0x040fe2000bf46270 */
[C---:B------:R-:W-:Y:S01]  /*7140*/  VIADD R22, R10.reuse, 0x9 ;  /* 0x000000090a167836 */ /* 0x040fe20000000000 */
[----:B------:R-:W-:Y:S01]  /*7150*/  IADD3 R19, R10, 0x8, RZ ;  /* 0x000000080a137810 */ /* 0x000fe20007ffe0ff */
[----:B------:R-:W-:Y:S01]  /*7160*/  BSSY B0, `(.L_x_43) ;  /* 0x00000e0000007945 */ /* 0x000fe20003800000 */
[----:B------:R-:W-:-:S02]  /*7170*/  ISETP.GE.AND P4, PT, R18, UR29, PT ;  /* 0x0000001d12007c0c */ /* 0x000fc4000bf86270 */
[----:B------:R-:W-:Y:S02]  /*7180*/  IADD3 R18, R10, 0x10, RZ ;  /* 0x000000100a127810 */ /* 0x000fe40007ffe0ff */
[----:B------:R-:W-:Y:S02]  /*7190*/  FSEL R24, R24, -INF , !P2 ;  /* 0xff80000018187808 */ /* 0x000fe40005000000 */
[----:B------:R-:W-:Y:S01]  /*71a0*/  ISETP.GE.AND P5, PT, R18, UR29, PT ;  /* 0x0000001d12007c0c */ /* 0x000fe2000bfa6270 */
[----:B------:R-:W-:Y:S01]  /*71b0*/  VIADD R18, R10, 0x11 ;  /* 0x000000110a127836 */ /* 0x000fe20000000000 */
[----:B------:R-:W-:Y:S01]  /*71c0*/  FSEL R23, R26, -INF , !P2 ;  /* 0xff8000001a177808 */ /* 0x000fe20005000000 */
[----:B------:R-:W-:Y:S01]  /*71d0*/  VIADD R26, R10, 0x49 ;  /* 0x000000490a1a7836 */ /* 0x000fe20000000000 */
[----:B------:R-:W-:Y:S02]  /*71e0*/  ISETP.GE.AND P3, PT, R19, UR29, PT ;  /* 0x0000001d13007c0c */ /* 0x000fe4000bf66270 */
[----:B------:R-:W-:Y:S01]  /*71f0*/  ISETP.GE.AND P2, PT, R18, UR29, PT ;  /* 0x0000001d12007c0c */ /* 0x000fe2000bf46270 */
[----:B------:R-:W-:Y:S01]  /*7200*/  VIADD R18, R10, 0x19 ;  /* 0x000000190a127836 */ /* 0x000fe20000000000 */
[----:B------:R-:W-:-:S02]  /*7210*/  FSEL R28, R28, -INF , !P3 ;  /* 0xff8000001c1c7808 */ /* 0x000fc40005800000 */
[----:B------:R-:W-:Y:S02]  /*7220*/  FSEL R30, R30, -INF , !P3 ;  /* 0xff8000001e1e7808 */ /* 0x000fe40005800000 */
[----:B------:R-:W-:Y:S02]  /*7230*/  IADD3 R19, R10, 0x18, RZ ;  /* 0x000000180a137810 */ /* 0x000fe40007ffe0ff */
[----:B------:R-:W-:Y:S01]  /*7240*/  ISETP.GE.AND P3, PT, R18, UR29, PT ;  /* 0x0000001d12007c0c */ /* 0x000fe2000bf66270 */
[----:B------:R-:W-:Y:S01]  /*7250*/  VIADD R18, R10, 0x21 ;  /* 0x000000210a127836 */ /* 0x000fe20000000000 */
[----:B------:R-:W-:Y:S02]  /*7260*/  FSEL R25, R25, -INF , !P4 ;  /* 0xff80000019197808 */ /* 0x000fe40006000000 */
[----:B------:R-:W-:Y:S02]  /*7270*/  FSEL R27, R27, -INF , !P4 ;  /* 0xff8000001b1b7808 */ /* 0x000fe40006000000 */
[----:B------:R-:W-:-:S02]  /*7280*/  ISETP.GE.AND P6, PT, R22, UR29, PT ;  /* 0x0000001d16007c0c */ /* 0x000fc4000bfc6270 */
[----:B------:R-:W-:Y:S02]  /*7290*/  ISETP.GE.AND P4, PT, R19, UR29, PT ;  /* 0x0000001d13007c0c */ /* 0x000fe4000bf86270 */
[----:B------:R-:W-:Y:S02]  /*72a0*/  IADD3 R19, R10, 0x20, RZ ;  /* 0x000000200a137810 */ /* 0x000fe40007ffe0ff */
[----:B------:R-:W-:Y:S02]  /*72b0*/  FSEL R32, R32, -INF , !P5 ;  /* 0xff80000020207808 */ /* 0x000fe40006800000 */
[----:B------:R-:W-:Y:S02]  /*72c0*/  FSEL R34, R34, -INF , !P5 ;  /* 0xff80000022227808 */ /* 0x000fe40006800000 */
[----:B------:R-:W-:Y:S01]  /*72d0*/  ISETP.GE.AND P5, PT, R18, UR29, PT ;  /* 0x0000001d12007c0c */ /* 0x000fe2000bfa6270 */
[----:B------:R-:W-:Y:S01]  /*72e0*/  VIADD R18, R10, 0x29 ;  /* 0x000000290a127836 */ /* 0x000fe20000000000 */
[----:B------:R-:W-:-:S02]  /*72f0*/  FSEL R29, R29, -INF , !P6 ;  /* 0xff8000001d1d7808 */ /* 0x000fc40007000000 */
[----:B------:R-:W-:Y:S02]  /*7300*/  FSEL R31, R31, -INF , !P6 ;  /* 0xff8000001f1f7808 */ /* 0x000fe40007000000 */
        /* <DEDUP_REMOVED lines=12> */
[----:B------:R-:W-:-:S02]  /*73d0*/  FSEL R37, R37, -INF , !P3 ;  /* 0xff80000025257808 */ /* 0x000fc40005800000 */
[----:B------:R-:W-:Y:S02]  /*73e0*/  FSEL R39, R39, -INF , !P3 ;  /* 0xff80000027277808 */ /* 0x000fe40005800000 */
[----:B------:R-:W-:Y:S01]  /*73f0*/  ISETP.GE.AND P6, PT, R18, UR29, PT ;  /* 0x0000001d12007c0c */ /* 0x000fe2000bfc6270 */
[C---:B------:R-:W-:Y:S01]  /*7400*/  VIADD R18, R10.reuse, 0x39 ;  /* 0x000000390a127836 */ /* 0x040fe20000000000 */
[----:B------:R-:W-:Y:S02]  /*7410*/  ISETP.GE.AND P3, PT, R19, UR29, PT ;  /* 0x0000001d13007c0c */ /* 0x000fe4000bf66270 */
[----:B------:R-:W-:Y:S02]  /*7420*/  IADD3 R19, R10, 0x38, RZ ;  /* 0x000000380a137810 */ /* 0x000fe40007ffe0ff */
[----:B------:R-:W-:Y:S02]  /*7430*/  FSEL R41, R41, -INF , !P5 ;  /* 0xff80000029297808 */ /* 0x000fe40006800000 */
[----:B------:R-:W-:-:S02]  /*7440*/  FSEL R43, R43, -INF , !P5 ;  /* 0xff8000002b2b7808 */ /* 0x000fc40006800000 */
[----:B------:R-:W-:Y:S02]  /*7450*/  FSEL R44, R44, -INF , !P2 ;  /* 0xff8000002c2c7808 */ /* 0x000fe40005000000 */
[----:B------:R-:W-:Y:S02]  /*7460*/  FSEL R46, R46, -INF , !P2 ;  /* 0xff8000002e2e7808 */ /* 0x000fe40005000000 */
[----:B------:R-:W-:Y:S02]  /*7470*/  ISETP.GE.AND P5, PT, R19, UR29, PT ;  /* 0x0000001d13007c0c */ /* 0x000fe4000bfa6270 */
[----:B------:R-:W-:Y:S01]  /*7480*/  ISETP.GE.AND P2, PT, R18, UR29, PT ;  /* 0x0000001d12007c0c */ /* 0x000fe2000bf46270 */
[C---:B------:R-:W-:Y:S01]  /*7490*/  VIADD R18, R10.reuse, 0x41 ;  /* 0x000000410a127836 */ /* 0x040fe20000000000 */
[----:B------:R-:W-:Y:S02]  /*74a0*/  IADD3 R19, R10, 0x40, RZ ;  /* 0x000000400a137810 */ /* 0x000fe40007ffe0ff */
[----:B------:R-:W-:-:S02]  /*74b0*/  FSEL R45, R45, -INF , !P4 ;  /* 0xff8000002d2d7808 */ /* 0x000fc40006000000 */
[----:B------:R-:W-:Y:S02]  /*74c0*/  FSEL R47, R47, -INF , !P4 ;  /* 0xff8000002f2f7808 */ /* 0x000fe40006000000 */
[----:B------:R-:W-:Y:S02]  /*74d0*/  ISETP.GE.AND P4, PT, R19, UR29, PT ;  /* 0x0000001d13007c0c */ /* 0x000fe4000bf86270 */
[----:B------:R-:W-:Y:S02]  /*74e0*/  FSEL R48, R48, -INF , !P3 ;  /* 0xff80000030307808 */ /* 0x000fe40005800000 */
[----:B------:R-:W-:Y:S02]  /*74f0*/  FSEL R50, R50, -INF , !P3 ;  /* 0xff80000032327808 */ /* 0x000fe40005800000 */
[----:B------:R-:W-:Y:S02]  /*7500*/  IADD3 R19, R10, 0x48, RZ ;  /* 0x000000480a137810 */ /* 0x000fe40007ffe0ff */
[----:B------:R-:W-:-:S02]  /*7510*/  ISETP.GE.AND P3, PT, R18, UR29, PT ;  /* 0x0000001d12007c0c */ /* 0x000fc4000bf66270 */
[----:B------:R-:W-:Y:S02]  /*7520*/  FMNMX R18, R24, R21, !PT ;  /* 0x0000001518127209 */ /* 0x000fe40007800000 */
[----:B------:R-:W-:Y:S02]  /*7530*/  FSEL R49, R49, -INF , !P6 ;  /* 0xff80000031317808 */ /* 0x000fe40007000000 */
[----:B------:R-:W-:Y:S02]  /*7540*/  FSEL R51, R51, -INF , !P6 ;  /* 0xff80000033337808 */ /* 0x000fe40007000000 */
[----:B------:R-:W-:Y:S02]  /*7550*/  ISETP.GE.AND P6, PT, R19, UR29, PT ;  /* 0x0000001d13007c0c */ /* 0x000fe4000bfc6270 */
        /* <DEDUP_REMOVED lines=23> */
[----:B------:R-:W-:Y:S02]  /*76d0*/  FSEL R52, R52, -INF , !P5 ;  /* 0xff80000034347808 */ /* 0x000fe40006800000 */
[----:B------:R-:W-:Y:S02]  /*76e0*/  FSEL R54, R54, -INF , !P5 ;  /* 0xff80000036367808 */ /* 0x000fe40006800000 */
[----:B------:R-:W-:-:S02]  /*76f0*/  ISETP.GE.AND P5, PT, R26, UR29, PT ;  /* 0x0000001d1a007c0c */ /* 0x000fc4000bfa6270 */
[----:B------:R-:W-:Y:S02]  /*7700*/  IADD3 R26, R10, 0x50, RZ ;  /* 0x000000500a1a7810 */ /* 0x000fe40007ffe0ff */
[----:B------:R-:W-:Y:S02]  /*7710*/  FMNMX R121, R47, R22, !PT ;  /* 0x000000162f797209 */ /* 0x000fe40007800000 */
[----:B------:R-:W-:Y:S02]  /*7720*/  FMNMX R19, R49, R18, !PT ;  /* 0x0000001231137209 */ /* 0x000fe40007800000 */
[----:B------:R-:W-:Y:S02]  /*7730*/  FSEL R53, R53, -INF , !P2 ;  /* 0xff80000035357808 */ /* 0x000fe40005000000 */
[----:B------:R-:W-:Y:S02]  /*7740*/  FSEL R55, R55, -INF , !P2 ;  /* 0xff80000037377808 */ /* 0x000fe40005000000 */
[----:B------:R-:W-:Y:S01]  /*7750*/  ISETP.GE.AND P2, PT, R26, UR29, PT ;  /* 0x0000001d1a007c0c */ /* 0x000fe2000bf46270 */
[----:B------:R-:W-:Y:S01]  /*7760*/  VIADD R26, R10, 0x51 ;  /* 0x000000510a1a7836 */ /* 0x000fe20000000000 */
[----:B------:R-:W-:-:S02]  /*7770*/  FMNMX R22, R50, R121, !PT ;  /* 0x0000007932167209 */ /* 0x000fc40007800000 */
[----:B------:R-:W-:Y:S02]  /*7780*/  FMNMX R18, R52, R19, !PT ;  /* 0x0000001334127209 */ /* 0x000fe40007800000 */
[----:B------:R-:W-:Y:S02]  /*7790*/  FMNMX R121, R51, R22, !PT ;  /* 0x0000001633797209 */ /* 0x000fe40007800000 */
[----:B------:R-:W-:Y:S02]  /*77a0*/  FSEL R56, R56, -INF , !P4 ;  /* 0xff80000038387808 */ /* 0x000fe40006000000 */
[----:B------:R-:W-:Y:S02]  /*77b0*/  FSEL R58, R58, -INF , !P4 ;  /* 0xff8000003a3a7808 */ /* 0x000fe40006000000 */
[----:B------:R-:W-:Y:S02]  /*77c0*/  FMNMX R19, R53, R18, !PT ;  /* 0x0000001235137209 */ /* 0x000fe40007800000 */
[----:B------:R-:W-:-:S02]  /*77d0*/  ISETP.GE.AND P4, PT, R26, UR29, PT ;  /* 0x0000001d1a007c0c */ /* 0x000fc4000bf86270 */
[----:B------:R-:W-:Y:S02]  /*77e0*/  IADD3 R26, R10, 0x58, RZ ;  /* 0x000000580a1a7810 */ /* 0x000fe40007ffe0ff */
[----:B------:R-:W-:Y:S02]  /*77f0*/  FMNMX R22, R54, R121, !PT ;  /* 0x0000007936167209 */ /* 0x000fe40007800000 */
[----:B------:R-:W-:Y:S02]  /*7800*/  FSEL R57, R57, -INF , !P3 ;  /* 0xff80000039397808 */ /* 0x000fe40005800000 */
[----:B------:R-:W-:Y:S02]  /*7810*/  FMNMX R18, R56, R19, !PT ;  /* 0x0000001338127209 */ /* 0x000fe40007800000 */
[----:B------:R-:W-:Y:S02]  /*7820*/  FSEL R59, R59, -INF , !P3 ;  /* 0xff8000003b3b7808 */ /* 0x000fe40005800000 */
[----:B------:R-:W-:Y:S01]  /*7830*/  ISETP.GE.AND P3, PT, R26, UR29, PT ;  /* 0x0000001d1a007c0c */ /* 0x000fe2000bf66270 */
[----:B------:R-:W-:Y:S01]  /*7840*/  VIADD R26, R10, 0x59 ;  /* 0x000000590a1a7836 */ /* 0x000fe20000000000 */
[----:B------:R-:W-:-:S02]  /*7850*/  FMNMX R121, R55, R22, !PT ;  /* 0x0000001637797209 */ /* 0x000fc40007800000 */
[----:B------:R-:W-:Y:S02]  /*7860*/  FSEL R60, R60, -INF , !P6 ;  /* 0xff8000003c3c7808 */ /* 0x000fe40007000000 */
[----:B------:R-:W-:Y:S02]  /*7870*/  FMNMX R19, R57, R18, !PT ;  /* 0x0000001239137209 */ /* 0x000fe40007800000 */
[----:B------:R-:W-:Y:S02]  /*7880*/  FSEL R62, R62, -INF , !P6 ;  /* 0xff8000003e3e7808 */ /* 0x000fe40007000000 */
[----:B------:R-:W-:Y:S02]  /*7890*/  FMNMX R22, R58, R121, !PT ;  /* 0x000000793a167209 */ /* 0x000fe40007800000 */
[----:B------:R-:W-:Y:S02]  /*78a0*/  ISETP.GE.AND P6, PT, R26, UR29, PT ;  /* 0x0000001d1a007c0c */ /* 0x000fe4000bfc6270 */
[----:B------:R-:W-:-:S02]  /*78b0*/  FSEL R61, R61, -INF , !P5 ;  /* 0xff8000003d3d7808 */ /* 0x000fc40006800000 */
[----:B------:R-:W-:Y:S02]  /*78c0*/  FMNMX R18, R60, R19, !PT ;  /* 0x000000133c127209 */ /* 0x000fe40007800000 */
[----:B------:R-:W-:Y:S02]  /*78d0*/  IADD3 R26, R10, 0x60, RZ ;  /* 0x000000600a1a7810 */ /* 0x000fe40007ffe0ff */
[----:B------:R-:W-:Y:S02]  /*78e0*/  FMNMX R121, R59, R22, !PT ;  /* 0x000000163b797209 */ /* 0x000fe40007800000 */
[----:B------:R-:W-:Y:S02]  /*78f0*/  FSEL R63, R63, -INF , !P5 ;  /* 0xff8000003f3f7808 */ /* 0x000fe40006800000 */
[----:B------:R-:W-:Y:S02]  /*7900*/  FSEL R64, R64, -INF , !P2 ;  /* 0xff80000040407808 */ /* 0x000fe40005000000 */
[----:B------:R-:W-:-:S02]  /*7910*/  FMNMX R19, R61, R18, !PT ;  /* 0x000000123d137209 */ /* 0x000fc40007800000 */
[----:B------:R-:W-:Y:S01]  /*7920*/  ISETP.GE.AND P5, PT, R26, UR29, PT ;  /* 0x0000001d1a007c0c */ /* 0x000fe2000bfa6270 */
[----:B------:R-:W-:Y:S01]  /*7930*/  VIADD R26, R10, 0x61 ;  /* 0x000000610a1a7836 */ /* 0x000fe20000000000 */
[----:B------:R-:W-:Y:S02]  /*7940*/  FMNMX R22, R62, R121, !PT ;  /* 0x000000793e167209 */ /* 0x000fe40007800000 */
[----:B------:R-:W-:Y:S02]  /*7950*/  FSEL R65, R65, -INF , !P4 ;  /* 0xff80000041417808 */ /* 0x000fe40006000000 */
[----:B------:R-:W-:Y:S02]  /*7960*/  FMNMX R18, R64, R19, !PT ;  /* 0x0000001340127209 */ /* 0x000fe40007800000 */
[----:B------:R-:W-:Y:S02]  /*7970*/  FSEL R66, R66, -INF , !P2 ;  /* 0xff80000042427808 */ /* 0x000fe40005000000 */
[----:B------:R-:W-:-:S02]  /*7980*/  ISETP.GE.AND P2, PT, R26, UR29, PT ;  /* 0x0000001d1a007c0c */ /* 0x000fc4000bf46270 */
[----:B------:R-:W-:Y:S02]  /*7990*/  FMNMX R121, R63, R22, !PT ;  /* 0x000000163f797209 */ /* 0x000fe40007800000 */
[----:B------:R-:W-:Y:S02]  /*79a0*/  IADD3 R26, R10, 0x68, RZ ;  /* 0x000000680a1a7810 */ /* 0x000fe40007ffe0ff */
[----:B------:R-:W-:Y:S02]  /*79b0*/  FSEL R68, R68, -INF , !P3 ;  /* 0xff80000044447808 */ /* 0x000fe40005800000 */
[----:B------:R-:W-:Y:S02]  /*79c0*/  FMNMX R19, R65, R18, !PT ;  /* 0x0000001241137209 */ /* 0x000fe40007800000 */
[----:B------:R-:W-:Y:S02]  /*79d0*/  FSEL R67, R67, -INF , !P4 ;  /* 0xff80000043437808 */ /* 0x000fe40006000000 */
[----:B------:R-:W-:-:S02]  /*79e0*/  FMNMX R22, R66, R121, !PT ;  /* 0x0000007942167209 */ /* 0x000fc40007800000 */
[----:B------:R-:W-:Y:S01]  /*79f0*/  ISETP.GE.AND P4, PT, R26, UR29, PT ;  /* 0x0000001d1a007c0c */ /* 0x000fe2000bf86270 */
[----:B------:R-:W-:Y:S01]  /*7a00*/  VIADD R26, R10, 0x69 ;  /* 0x000000690a1a7836 */ /* 0x000fe20000000000 */
[----:B------:R-:W-:Y:S02]  /*7a10*/  FSEL R69, R69, -INF , !P6 ;  /* 0xff80000045457808 */ /* 0x000fe40007000000 */
[----:B------:R-:W-:Y:S02]  /*7a20*/  FMNMX R18, R68, R19, !PT ;  /* 0x0000001344127209 */ /* 0x000fe40007800000 */
[----:B------:R-:W-:Y:S02]  /*7a30*/  FSEL R70, R70, -INF , !P3 ;  /* 0xff80000046467808 */ /* 0x000fe40005800000 */
[----:B------:R-:W-:Y:S02]  /*7a40*/  FMNMX R121, R67, R22, !PT ;  /* 0x0000001643797209 */ /* 0x000fe40007800000 */
[----:B------:R-:W-:-:S02]  /*7a50*/  FSEL R72, R72, -INF , !P5 ;  /* 0xff80000048487808 */ /* 0x000fc40006800000 */
[----:B------:R-:W-:Y:S02]  /*7a60*/  FMNMX R19, R69, R18, !PT ;  /* 0x0000001245137209 */ /* 0x000fe40007800000 */
[----:B------:R-:W-:Y:S02]  /*7a70*/  ISETP.GE.AND P3, PT, R26, UR29, PT ;  /* 0x0000001d1a007c0c */ /* 0x000fe4000bf66270 */
[----:B------:R-:W-:Y:S02]  /*7a80*/  IADD3 R26, R10, 0x70, RZ ;  /* 0x000000700a1a7810 */ /* 0x000fe40007ffe0ff */
[----:B------:R-:W-:Y:S02]  /*7a90*/  FSEL R71, R71, -INF , !P6 ;  /* 0xff80000047477808 */ /* 0x000fe40007000000 */
[----:B------:R-:W-:Y:S02]  /*7aa0*/  FMNMX R22, R70, R121, !PT ;  /* 0x0000007946167209 */ /* 0x000fe40007800000 */
[----:B------:R-:W-:-:S02]  /*7ab0*/  FSEL R73, R73, -INF , !P2 ;  /* 0xff80000049497808 */ /* 0x000fc40005000000 */
[----:B------:R-:W-:Y:S02]  /*7ac0*/  FMNMX R18, R72, R19, !PT ;  /* 0x0000001348127209 */ /* 0x000fe40007800000 */
[----:B------:R-:W-:Y:S01]  /*7ad0*/  ISETP.GE.AND P6, PT, R26, UR29, PT ;  /* 0x0000001d1a007c0c */ /* 0x000fe2000bfc6270 */
[----:B------:R-:W-:Y:S01]  /*7ae0*/  VIADD R26, R10, 0x71 ;  /* 0x000000710a1a7836 */ /* 0x000fe20000000000 */
        /* <DEDUP_REMOVED lines=8> */
[----:B------:R-:W-:Y:S02]  /*7b70*/  ISETP.GE.AND P5, PT, R26, UR29, PT ;  /* 0x0000001d1a007c0c */ /* 0x000fe4000bfa6270 */
[----:B------:R-:W-:-:S02]  /*7b80*/  IADD3 R26, R10, 0x78, RZ ;  /* 0x000000780a1a7810 */ /* 0x000fc40007ffe0ff */
[----:B------:R-:W-:Y:S02]  /*7b90*/  FSEL R78, R78, -INF , !P4 ;  /* 0xff8000004e4e7808 */ /* 0x000fe40006000000 */
[----:B------:R-:W-:Y:S02]  /*7ba0*/  FMNMX R121, R75, R22, !PT ;  /* 0x000000164b797209 */ /* 0x000fe40007800000 */
[----:B------:R-:W-:Y:S02]  /*7bb0*/  FSEL R80, R80, -INF , !P6 ;  /* 0xff80000050507808 */ /* 0x000fe40007000000 */
[----:B------:R-:W-:Y:S02]  /*7bc0*/  FMNMX R19, R77, R18, !PT ;  /* 0x000000124d137209 */ /* 0x000fe40007800000 */
[----:B------:R-:W-:Y:S01]  /*7bd0*/  ISETP.GE.AND P2, PT, R26, UR29, PT ;  /* 0x0000001d1a007c0c */ /* 0x000fe2000bf46270 */
[----:B------:R-:W-:Y:S01]  /*7be0*/  VIADD R26, R10, 0x79 ;  /* 0x000000790a1a7836 */ /* 0x000fe20000000000 */
[----:B------:R-:W-:-:S02]  /*7bf0*/  FSEL R79, R79, -INF , !P3 ;  /* 0xff8000004f4f7808 */ /* 0x000fc40005800000 */
[----:B------:R-:W-:Y:S02]  /*7c00*/  FMNMX R22, R78, R121, !PT ;  /* 0x000000794e167209 */ /* 0x000fe40007800000 */
[----:B------:R-:W-:Y:S02]  /*7c10*/  FSEL R81, R81, -INF , !P5 ;  /* 0xff80000051517808 */ /* 0x000fe40006800000 */
[----:B------:R-:W-:Y:S02]  /*7c20*/  FMNMX R18, R80, R19, !PT ;  /* 0x0000001350127209 */ /* 0x000fe40007800000 */
[----:B------:R-:W-:Y:S02]  /*7c30*/  FSEL R82, R82, -INF , !P6 ;  /* 0xff80000052527808 */ /* 0x000fe40007000000 */
[----:B------:R-:W-:Y:S02]  /*7c40*/  FMNMX R121, R79, R22, !PT ;  /* 0x000000164f797209 */ /* 0x000fe40007800000 */
[----:B------:R-:W-:-:S02]  /*7c50*/  ISETP.GE.AND P4, PT, R26, UR29, PT ;  /* 0x0000001d1a007c0c */ /* 0x000fc4000bf86270 */
[----:B------:R-:W-:Y:S02]  /*7c60*/  FSEL R84, R84, -INF , !P2 ;  /* 0xff80000054547808 */ /* 0x000fe40005000000 */
[----:B------:R-:W-:Y:S02]  /*7c70*/  FMNMX R19, R81, R18, !PT ;  /* 0x0000001251137209 */ /* 0x000fe40007800000 */
[----:B------:R-:W-:Y:S02]  /*7c80*/  FSEL R83, R83, -INF , !P5 ;  /* 0xff80000053537808 */ /* 0x000fe40006800000 */
[----:B------:R-:W-:Y:S02]  /*7c90*/  FMNMX R22, R82, R121, !PT ;  /* 0x0000007952167209 */ /* 0x000fe40007800000 */
[----:B------:R-:W-:Y:S02]  /*7ca0*/  FSEL R85, R85, -INF , !P4 ;  /* 0xff80000055557808 */ /* 0x000fe40006000000 */
[----:B------:R-:W-:-:S02]  /*7cb0*/  FMNMX R18, R84, R19, !PT ;  /* 0x0000001354127209 */ /* 0x000fc40007800000 */
[----:B------:R-:W-:Y:S02]  /*7cc0*/  FMNMX R121, R83, R22, !PT ;  /* 0x0000001653797209 */ /* 0x000fe40007800000 */
[----:B------:R-:W-:Y:S02]  /*7cd0*/  FMNMX R22, R85, R18, !PT ;  /* 0x0000001255167209 */ /* 0x000fe40007800000 */
[----:B------:R-:W-:Y:S02]  /*7ce0*/  FSEL R86, R86, -INF , !P2 ;  /* 0xff80000056567808 */ /* 0x000fe40005000000 */
[----:B------:R-:W-:Y:S01]  /*7cf0*/  FSEL R87, R87, -INF , !P4 ;  /* 0xff80000057577808 */ /* 0x000fe20006000000 */
[----:B------:R-:W1:Y:S01]  /*7d00*/  SHFL.BFLY PT, R19, R22, 0x1, 0x1f ;  /* 0x0c201f0016137f89 */ /* 0x000e6200000e0000 */
[----:B------:R-:W-:Y:S02]  /*7d10*/  FMNMX R26, R86, R121, !PT ;  /* 0x00000079561a7209 */ /* 0x000fe40007800000 */
[----:B------:R-:W-:-:S02]  /*7d20*/  LEA R124, R6, R11, 0x3 ;  /* 0x0000000b067c7211 */ /* 0x000fc400078e18ff */
[----:B------:R-:W-:Y:S02]  /*7d30*/  FMNMX R120, R87, R26, !PT ;  /* 0x0000001a57787209 */ /* 0x000fe40007800000 */
[----:B------:R-:W-:-:S03]  /*7d40*/  PRMT R124, RZ, 0x654, R124 ;  /* 0x00000654ff7c7816 */ /* 0x000fc6000000007c */
[----:B------:R-:W2:Y:S01]  /*7d50*/  SHFL.BFLY PT, R121, R120, 0x1, 0x1f ;  /* 0x0c201f0078797f89 */ /* 0x000ea200000e0000 */
[----:B------:R3:W-:Y:S01]  /*7d60*/  SYNCS.ARRIVE.TRANS64.RED.A1T0 RZ, [R124+URZ], RZ ;  /* 0x000000ff7cff79a7 */ /* 0x0007e2000810043f */
[----:B-1----:R-:W-:-:S05]  /*7d70*/  FMNMX R122, R22, R19, !PT ;  /* 0x00000013167a7209 */ /* 0x002fca0007800000 */
[----:B------:R-:W1:Y:S01]  /*7d80*/  SHFL.BFLY PT, R19, R122, 0x2, 0x1f ;  /* 0x0c401f007a137f89 */ /* 0x000e6200000e0000 */
[----:B--2---:R-:W-:Y:S01]  /*7d90*/  FMNMX R123, R120, R121, !PT ;  /* 0x00000079787b7209 */ /* 0x004fe20007800000 */
[----:B------:R-:W-:-:S04]  /*7da0*/  IMAD R120, R15, 0x8, R2 ;  /* 0x000000080f787824 */ /* 0x000fc800078e0202 */
[----:B------:R-:W2:Y:S01]  /*7db0*/  SHFL.BFLY PT, R18, R123, 0x2, 0x1f ;  /* 0x0c401f007b127f89 */ /* 0x000ea200000e0000 */
[----:B-1----:R-:W-:-:S04]  /*7dc0*/  FMNMX R19, R122, R19, !PT ;  /* 0x000000137a137209 */ /* 0x002fc80007800000 */
[----:B------:R-:W-:-:S04]  /*7dd0*/  FSETP.NEU.AND P2, PT, R19, -INF , PT ;  /* 0xff8000001300780b */ /* 0x000fc80003f4d000 */
[----:B------:R-:W-:Y:S02]  /*7de0*/  FSEL R26, R19, RZ, P2 ;  /* 0x000000ff131a7208 */ /* 0x000fe40001000000 */
[----:B--2---:R-:W-:-:S03]  /*7df0*/  FMNMX R18, R123, R18, !PT ;  /* 0x000000127b127209 */ /* 0x004fc60007800000 */
[----:B------:R-:W-:Y:S01]  /*7e00*/  FADD R22, -R26, R21 ;  /* 0x000000151a167221 */ /* 0x000fe20000000100 */
[----:B------:R-:W-:Y:S02]  /*7e10*/  FSETP.NEU.AND P3, PT, R18, -INF , PT ;  /* 0xff8000001200780b */ /* 0x000fe40003f6d000 */
[----:B------:R-:W-:Y:S01]  /*7e20*/  SHF.L.U32 R21, R3, 0x1f, RZ ;  /* 0x0000001f03157819 */ /* 0x000fe200000006ff */
[----:B------:R-:W-:Y:S01]  /*7e30*/  FMUL R22, R22, UR15 ;  /* 0x0000000f16167c20 */ /* 0x000fe20008400000 */
[----:B------:R-:W-:Y:S02]  /*7e40*/  FSEL R121, R18, RZ, P3 ;  /* 0x000000ff12797208 */ /* 0x000fe40001800000 */
[----:B------:R-:W1:Y:S02]  /*7e50*/  SYNCS.PHASECHK.TRANS64.TRYWAIT P6, [R120+URZ+0x12000], R21 ;  /* 0x01200015780075a7 */ /* 0x000e6400080c017f */
[----:B------:R-:W-:Y:S01]  /*7e60*/  FSETP.GEU.AND P2, PT, R22, -126, PT ;  /* 0xc2fc00001600780b */ /* 0x000fe20003f4e000 */
[----:B------:R-:W-:-:S04]  /*7e70*/  FADD R20, -R121, R20 ;  /* 0x0000001479147221 */ /* 0x000fc80000000100 */
[----:B------:R-:W-:Y:S01]  /*7e80*/  FMUL R123, R20, UR15 ;  /* 0x0000000f147b7c20 */ /* 0x000fe20008400000 */
[----:B------:R-:W-:-:S04]  /*7e90*/  FMUL R20, R121, UR15 ;  /* 0x0000000f79147c20 */ /* 0x000fc80008400000 */
[----:B------:R-:W-:Y:S01]  /*7ea0*/  FSETP.GEU.AND P3, PT, R123, -126, PT ;  /* 0xc2fc00007b00780b */ /* 0x000fe20003f6e000 */
[--C-:B------:R-:W-:Y:S01]  /*7eb0*/  FFMA R121, R23, UR15, -R20.reuse ;  /* 0x0000000f17797c23 */ /* 0x100fe20008000814 */
[--C-:B------:R-:W-:Y:S01]  /*7ec0*/  FFMA R122, R27, UR15, -R20.reuse ;  /* 0x0000000f1b7a7c23 */ /* 0x100fe20008000814 */
[----:B------:R-:W-:Y:S01]  /*7ed0*/  @!P2 FMUL R22, R22, 0.5 ;  /* 0x3f0000001616a820 */ /* 0x000fe20000400000 */
[----:B------:R-:W-:Y:S02]  /*7ee0*/  FFMA R27, R30, UR15, -R20 ;  /* 0x0000000f1e1b7c23 */ /* 0x000fe40008000814 */
[----:B------:R-:W-:Y:S02]  /*7ef0*/  FSETP.GEU.AND P4, PT, R121, -126, PT ;  /* 0xc2fc00007900780b */ /* 0x000fe40003f8e000 */
[----:B------:R-:W-:Y:S01]  /*7f00*/  FSETP.GEU.AND P5, PT, R122, -126, PT ;  /* 0xc2fc00007a00780b */ /* 0x000fe20003fae000 */
[----:B------:R-:W2:Y:S04]  /*7f10*/  MUFU.EX2 R22, R22 ;  /* 0x0000001600167308 */ /* 0x000ea80000000800 */
[----:B------:R-:W-:-:S04]  /*7f20*/  @!P3 FMUL R123, R123, 0.5 ;  /* 0x3f0000007b7bb820 */ /* 0x000fc80000400000 */
[----:B------:R3:W4:Y:S02]  /*7f30*/  MUFU.EX2 R23, R123 ;  /* 0x0000007b00177308 */ /* 0x0007240000000800 */
[----:B------:R-:W-:Y:S01]  /*7f40*/  @!P4 FMUL R121, R121, 0.5 ;  /* 0x3f0000007979c820 */ /* 0x000fe20000400000 */
[----:B-123--:R-:W-:Y:S06]  /*7f50*/  @!P6 BRA `(.L_x_44) ;  /* 0x00000038009ce947 */ /* 0x00efec0003800000 */
.L_x_86:
[----:B------:R-:W-:Y:S05]  /*7f60*/  BSYNC B0 ;  /* 0x0000000000007941 */ /* 0x000fea0003800000 */
.L_x_43:
[----:B------:R-:W-:Y:S01]  /*7f70*/  FSETP.GEU.AND P6, PT, R27, -126, PT ;  /* 0xc2fc00001b00780b */ /* 0x000fe20003fce000 */
[----:B-1----:R-:W-:Y:S01]  /*7f80*/  FMUL R21, R26, UR15 ;  /* 0x0000000f1a157c20 */ /* 0x002fe20008400000 */
[----:B------:R-:W-:Y:S01]  /*7f90*/  @!P5 FMUL R122, R122, 0.5 ;  /* 0x3f0000007a7ad820 */ /* 0x000fe20000400000 */
[--C-:B------:R-:W-:Y:S01]  /*7fa0*/  FFMA R124, R31, UR15, -R20.reuse ;  /* 0x0000000f1f7c7c23 */ /* 0x100fe20008000814 */
[----:B------:R-:W1:Y:S01]  /*7fb0*/  MUFU.EX2 R30, R121 ;  /* 0x00000079001e7308 */ /* 0x000e620000000800 */
[--C-:B------:R-:W-:Y:S01]  /*7fc0*/  FFMA R123, R24, UR15, -R21.reuse ;  /* 0x0000000f187b7c23 */ /* 0x100fe20008000815 */
[----:B----4-:R-:W-:Y:S01]  /*7fd0*/  @!P3 FMUL R23, R23, R23 ;  /* 0x000000171717b220 */ /* 0x010fe20000400000 */
[----:B------:R-:W-:Y:S01]  /*7fe0*/  @!P2 FMUL R22, R22, R22 ;  /* 0x000000161616a220 */ /* 0x000fe20000400000 */
[----:B------:R-:W-:Y:S01]  /*7ff0*/  FSETP.GEU.AND P2, PT, R124, -126, PT ;  /* 0xc2fc00007c00780b */ /* 0x000fe20003f4e000 */
[--C-:B------:R-:W-:Y:S01]  /*8000*/  FFMA R25, R25, UR15, -R21.reuse ;  /* 0x0000000f19197c23 */ /* 0x100fe20008000815 */
[----:B------:R-:W-:Y:S01]  /*8010*/  FSETP.GEU.AND P3, PT, R123, -126, PT ;  /* 0xc2fc00007b00780b */ /* 0x000fe20003f6e000 */
[--C-:B------:R-:W-:Y:S01]  /*8020*/  FFMA R28, R28, UR15, -R21.reuse ;  /* 0x0000000f1c1c7c23 */ /* 0x100fe20008000815 */
[----:B------:R2:W3:Y:S01]  /*8030*/  MUFU.EX2 R31, R122 ;  /* 0x0000007a001f7308 */ /* 0x0004e20000000800 */
[----:B------:R-:W-:Y:S01]  /*8040*/  @!P6 FMUL R27, R27, 0.5 ;  /* 0x3f0000001b1be820 */ /* 0x000fe20000400000 */
[--C-:B------:R-:W-:Y:S01]  /*8050*/  FFMA R24, R32, UR15, -R21.reuse ;  /* 0x0000000f20187c23 */ /* 0x100fe20008000815 */
[--C-:B------:R-:W-:Y:S01]  /*8060*/  FFMA R26, R33, UR15, -R21.reuse ;  /* 0x0000000f211a7c23 */ /* 0x100fe20008000815 */
[----:B------:R-:W-:Y:S01]  /*8070*/  MOV R125, 0x40000040 ;  /* 0x40000040007d7802 */ /* 0x000fe20000000f00 */
[----:B------:R-:W-:Y:S05]  /*8080*/  WARPSYNC.ALL ;  /* 0x0000000000007948 */ /* 0x000fea0003800000 */
[----:B------:R-:W4:Y:S01]  /*8090*/  MUFU.EX2 R120, R27 ;  /* 0x0000001b00787308 */ /* 0x000f220000000800 */
[--C-:B--2---:R-:W-:Y:S01]  /*80a0*/  FFMA R122, R29, UR15, -R21.reuse ;  /* 0x0000000f1d7a7c23 */ /* 0x104fe20008000815 */
[----:B------:R-:W-:Y:S01]  /*80b0*/  @!P3 FMUL R123, R123, 0.5 ;  /* 0x3f0000007b7bb820 */ /* 0x000fe20000400000 */
[----:B------:R-:W-:Y:S01]  /*80c0*/  @!P2 FMUL R124, R124, 0.5 ;  /* 0x3f0000007c7ca820 */ /* 0x000fe20000400000 */
[----:B-1----:R-:W-:Y:S01]  /*80d0*/  @!P4 FMUL R30, R30, R30 ;  /* 0x0000001e1e1ec220 */ /* 0x002fe20000400000 */
[----:B------:R-:W-:Y:S01]  /*80e0*/  FSETP.GEU.AND P4, PT, R25, -126, PT ;  /* 0xc2fc00001900780b */ /* 0x000fe20003f8e000 */
[-C--:B------:R-:W-:Y:S01]  /*80f0*/  FMUL R88, R88, R22.reuse ;  /* 0x0000001658587220 */ /* 0x080fe20000400000 */
[----:B---3--:R-:W-:Y:S01]  /*8100*/  @!P5 FMUL R31, R31, R31 ;  /* 0x0000001f1f1fd220 */ /* 0x008fe20000400000 */
[----:B------:R-:W-:Y:S01]  /*8110*/  FSETP.GEU.AND P5, PT, R28, -126, PT ;  /* 0xc2fc00001c00780b */ /* 0x000fe20003fae000 */
[----:B------:R1:W2:Y:S01]  /*8120*/  MUFU.EX2 R121, R124 ;  /* 0x0000007c00797308 */ /* 0x0002a20000000800 */
[----:B------:R-:W-:Y:S01]  /*8130*/  R2UR UR7, R125 ;  /* 0x000000007d0772ca */ /* 0x000fe200000e0000 */
[-C--:B------:R-:W-:Y:S01]  /*8140*/  FMUL R89, R89, R22.reuse ;  /* 0x0000001659597220 */ /* 0x080fe20000400000 */
[-C--:B------:R-:W-:Y:S01]  /*8150*/  FMUL R92, R92, R22.reuse ;  /* 0x000000165c5c7220 */ /* 0x080fe20000400000 */
[-C--:B------:R-:W-:Y:S01]  /*8160*/  FMUL R93, R93, R22.reuse ;  /* 0x000000165d5d7220 */ /* 0x080fe20000400000 */
[-C--:B------:R-:W-:Y:S01]  /*8170*/  FMUL R96, R96, R22.reuse ;  /* 0x0000001660607220 */ /* 0x080fe20000400000 */
[-C--:B------:R-:W-:Y:S01]  /*8180*/  FMUL R97, R97, R22.reuse ;  /* 0x0000001661617220 */ /* 0x080fe20000400000 */
[----:B------:R-:W-:Y:S01]  /*8190*/  FMUL R100, R100, R22 ;  /* 0x0000001664647220 */ /* 0x000fe20000400000 */
[----:B----4-:R-:W-:Y:S01]  /*81a0*/  @!P6 FMUL R120, R120, R120 ;  /* 0x000000787878e220 */ /* 0x010fe20000400000 */
[----:B------:R-:W-:Y:S01]  /*81b0*/  FSETP.GEU.AND P6, PT, R122, -126, PT ;  /* 0xc2fc00007a00780b */ /* 0x000fe20003fce000 */
[----:B------:R-:W3:Y:S01]  /*81c0*/  MUFU.EX2 R123, R123 ;  /* 0x0000007b007b7308 */ /* 0x000ee20000000800 */
[----:B------:R-:W-:Y:S01]  /*81d0*/  @!P4 FMUL R25, R25, 0.5 ;  /* 0x3f0000001919c820 */ /* 0x000fe20000400000 */
[----:B------:R-:W-:Y:S01]  /*81e0*/  @!P5 FMUL R28, R28, 0.5 ;  /* 0x3f0000001c1cd820 */ /* 0x000fe20000400000 */
[----:B-1----:R-:W-:Y:S01]  /*81f0*/  LEA R124, R15, UR14, 0xa ;  /* 0x0000000e0f7c7c11 */ /* 0x002fe2000f8e50ff */
[-C--:B------:R-:W-:Y:S01]  /*8200*/  FMUL R101, R101, R22.reuse ;  /* 0x0000001665657220 */ /* 0x080fe20000400000 */
[-C--:B------:R-:W-:Y:S01]  /*8210*/  FMUL R104, R104, R22.reuse ;  /* 0x0000001668687220 */ /* 0x080fe20000400000 */
[-C--:B------:R-:W-:Y:S01]  /*8220*/  FMUL R105, R105, R22.reuse ;  /* 0x0000001669697220 */ /* 0x080fe20000400000 */
[----:B--2---:R-:W-:Y:S01]  /*8230*/  @!P2 FMUL R121, R121, R121 ;  /* 0x000000797979a220 */ /* 0x004fe20000400000 */
[----:B------:R-:W1:Y:S01]  /*8240*/  MUFU.EX2 R32, R25 ;  /* 0x0000001900207308 */ /* 0x000e620000000800 */
[----:B------:R-:W-:Y:S01]  /*8250*/  FSETP.GEU.AND P2, PT, R24, -126, PT ;  /* 0xc2fc00001800780b */ /* 0x000fe20003f4e000 */
[-C--:B------:R-:W-:Y:S01]  /*8260*/  FMUL R108, R108, R22.reuse ;  /* 0x000000166c6c7220 */ /* 0x080fe20000400000 */
[----:B------:R-:W-:Y:S01]  /*8270*/  R2UR UR6, R124 ;  /* 0x000000007c0672ca */ /* 0x000fe200000e0000 */
[----:B------:R-:W-:Y:S01]  /*8280*/  @!P6 FMUL R122, R122, 0.5 ;  /* 0x3f0000007a7ae820 */ /* 0x000fe20000400000 */
[-C--:B------:R-:W-:Y:S01]  /*8290*/  FMUL R109, R109, R22.reuse ;  /* 0x000000166d6d7220 */ /* 0x080fe20000400000 */
[-C--:B------:R-:W-:Y:S01]  /*82a0*/  FMUL R112, R112, R22.reuse ;  /* 0x0000001670707220 */ /* 0x080fe20000400000 */
[-C--:B------:R-:W-:Y:S01]  /*82b0*/  FMUL R113, R113, R22.reuse ;  /* 0x0000001671717220 */ /* 0x080fe20000400000 */
[----:B------:R-:W2:Y:S01]  /*82c0*/  MUFU.EX2 R29, R28 ;  /* 0x0000001c001d7308 */ /* 0x000ea20000000800 */
[----:B---3--:R-:W-:Y:S01]  /*82d0*/  @!P3 FMUL R123, R123, R123 ;  /* 0x0000007b7b7bb220 */ /* 0x008fe20000400000 */
[----:B------:R-:W-:Y:S01]  /*82e0*/  FSETP.GEU.AND P3, PT, R26, -126, PT ;  /* 0xc2fc00001a00780b */ /* 0x000fe20003f6e000 */
[-C--:B------:R-:W-:Y:S01]  /*82f0*/  FMUL R116, R116, R22.reuse ;  /* 0x0000001674747220 */ /* 0x080fe20000400000 */
[----:B------:R-:W-:Y:S01]  /*8300*/  FMUL R117, R117, R22 ;  /* 0x0000001675757220 */ /* 0x000fe20000400000 */
[-C--:B------:R-:W-:Y:S01]  /*8310*/  FMUL R90, R90, R23.reuse ;  /* 0x000000175a5a7220 */ /* 0x080fe20000400000 */
[----:B------:R-:W-:Y:S01]  /*8320*/  @!P2 FMUL R24, R24, 0.5 ;  /* 0x3f0000001818a820 */ /* 0x000fe20000400000 */
[-C--:B------:R-:W-:Y:S01]  /*8330*/  FMUL R91, R91, R23.reuse ;  /* 0x000000175b5b7220 */ /* 0x080fe20000400000 */
[----:B------:R-:W3:Y:S01]  /*8340*/  MUFU.EX2 R122, R122 ;  /* 0x0000007a007a7308 */ /* 0x000ee20000000800 */
[----:B-1----:R-:W-:Y:S01]  /*8350*/  @!P4 FMUL R32, R32, R32 ;  /* 0x000000202020c220 */ /* 0x002fe20000400000 */
[-C--:B------:R-:W-:Y:S01]  /*8360*/  FMUL R94, R94, R23.reuse ;  /* 0x000000175e5e7220 */ /* 0x080fe20000400000 */
[-C--:B------:R-:W-:Y:S01]  /*8370*/  FMUL R95, R95, R23.reuse ;  /* 0x000000175f5f7220 */ /* 0x080fe20000400000 */
[-C--:B------:R-:W-:Y:S01]  /*8380*/  FMUL R98, R98, R23.reuse ;  /* 0x0000001762627220 */ /* 0x080fe20000400000 */
[-C--:B------:R-:W-:Y:S01]  /*8390*/  FMUL R99, R99, R23.reuse ;  /* 0x0000001763637220 */ /* 0x080fe20000400000 */
[-C--:B------:R-:W-:Y:S01]  /*83a0*/  FMUL R102, R102, R23.reuse ;  /* 0x0000001766667220 */ /* 0x080fe20000400000 */
[----:B------:R-:W-:Y:S01]  /*83b0*/  @!P3 FMUL R26, R26, 0.5 ;  /* 0x3f0000001a1ab820 */ /* 0x000fe20000400000 */
[----:B------:R-:W-:Y:S01]  /*83c0*/  FMUL R103, R103, R23 ;  /* 0x0000001767677220 */ /* 0x000fe20000400000 */
[----:B--2---:R-:W-:Y:S01]  /*83d0*/  @!P5 FMUL R29, R29, R29 ;  /* 0x0000001d1d1dd220 */ /* 0x004fe20000400000 */
[-C--:B------:R-:W-:Y:S01]  /*83e0*/  FMUL R106, R106, R23.reuse ;  /* 0x000000176a6a7220 */ /* 0x080fe20000400000 */
[-C--:B------:R-:W-:Y:S01]  /*83f0*/  FMUL R107, R107, R23.reuse ;  /* 0x000000176b6b7220 */ /* 0x080fe20000400000 */
[-C--:B------:R-:W-:Y:S01]  /*8400*/  FMUL R110, R110, R23.reuse ;  /* 0x000000176e6e7220 */ /* 0x080fe20000400000 */
[-C--:B------:R-:W-:Y:S01]  /*8410*/  FMUL R111, R111, R23.reuse ;  /* 0x000000176f6f7220 */ /* 0x080fe20000400000 */
[-C--:B------:R-:W-:Y:S01]  /*8420*/  FMUL R114, R114, R23.reuse ;  /* 0x0000001772727220 */ /* 0x080fe20000400000 */
[-C--:B------:R-:W-:Y:S01]  /*8430*/  FMUL R115, R115, R23.reuse ;  /* 0x0000001773737220 */ /* 0x080fe20000400000 */
[-C--:B------:R-:W-:Y:S01]  /*8440*/  FMUL R118, R118, R23.reuse ;  /* 0x0000001776767220 */ /* 0x080fe20000400000 */
[----:B---3--:R-:W-:Y:S01]  /*8450*/  @!P6 FMUL R122, R122, R122 ;  /* 0x0000007a7a7ae220 */ /* 0x008fe20000400000 */
[----:B------:R-:W-:Y:S01]  /*8460*/  FMUL R119, R119, R23 ;  /* 0x0000001777777220 */ /* 0x000fe20000400000 */
[----:B------:R1:W2:Y:S01]  /*8470*/  MUFU.EX2 R33, R24 ;  /* 0x0000001800217308 */ /* 0x0002a20000000800 */
[----:B------:R-:W-:Y:S01]  /*8480*/  F2FP.BF16.F32.PACK_AB R25, R31, R30 ;  /* 0x0000001e1f19723e */ /* 0x000fe200000010ff */
[--C-:B------:R-:W-:Y:S01]  /*8490*/  FFMA R34, R34, UR15, -R20.reuse ;  /* 0x0000000f22227c23 */ /* 0x100fe20008000814 */
[----:B------:R-:W-:Y:S01]  /*84a0*/  F2FP.BF16.F32.PACK_AB R27, R121, R120 ;  /* 0x00000078791b723e */ /* 0x000fe200000010ff */
[--C-:B------:R-:W-:Y:S01]  /*84b0*/  FFMA R35, R35, UR15, -R20.reuse ;  /* 0x0000000f23237c23 */ /* 0x100fe20008000814 */
[--C-:B------:R-:W-:Y:S01]  /*84c0*/  FFMA R38, R38, UR15, -R20.reuse ;  /* 0x0000000f26267c23 */ /* 0x100fe20008000814 */
[--C-:B------:R-:W-:Y:S01]  /*84d0*/  FFMA R39, R39, UR15, -R20.reuse ;  /* 0x0000000f27277c23 */ /* 0x100fe20008000814 */
[----:B------:R-:W-:Y:S01]  /*84e0*/  FSETP.GEU.AND P4, PT, R34, -126, PT ;  /* 0xc2fc00002200780b */ /* 0x000fe20003f8e000 */
[----:B------:R3:W4:Y:S01]  /*84f0*/  MUFU.EX2 R28, R26 ;  /* 0x0000001a001c7308 */ /* 0x0007220000000800 */
[----:B-1----:R-:W-:Y:S01]  /*8500*/  F2FP.BF16.F32.PACK_AB R24, R32, R123 ;  /* 0x0000007b2018723e */ /* 0x002fe200000010ff */
[--C-:B------:R-:W-:Y:S01]  /*8510*/  FFMA R40, R40, UR15, -R21.reuse ;  /* 0x0000000f28287c23 */ /* 0x100fe20008000815 */
[----:B------:R-:W-:Y:S01]  /*8520*/  FSETP.GEU.AND P5, PT, R35, -126, PT ;  /* 0xc2fc00002300780b */ /* 0x000fe20003fae000 */
[--C-:B------:R-:W-:Y:S01]  /*8530*/  FFMA R41, R41, UR15, -R21.reuse ;  /* 0x0000000f29297c23 */ /* 0x100fe20008000815 */
[--C-:B------:R-:W-:Y:S01]  /*8540*/  FFMA R42, R42, UR15, -R20.reuse ;  /* 0x0000000f2a2a7c23 */ /* 0x100fe20008000814 */
[--C-:B------:R-:W-:Y:S01]  /*8550*/  FFMA R43, R43, UR15, -R20.reuse ;  /* 0x0000000f2b2b7c23 */ /* 0x100fe20008000814 */
[--C-:B------:R-:W-:Y:S01]  /*8560*/  FFMA R46, R46, UR15, -R20.reuse ;  /* 0x0000000f2e2e7c23 */ /* 0x100fe20008000814 */
[--C-:B------:R-:W-:Y:S01]  /*8570*/  FFMA R47, R47, UR15, -R20.reuse ;  /* 0x0000000f2f2f7c23 */ /* 0x100fe20008000814 */
[----:B---3--:R-:W-:Y:S01]  /*8580*/  F2FP.BF16.F32.PACK_AB R26, R122, R29 ;  /* 0x0000001d7a1a723e */ /* 0x008fe200000010ff */
[----:B--2---:R-:W-:Y:S01]  /*8590*/  @!P2 FMUL R33, R33, R33 ;  /* 0x000000212121a220 */ /* 0x004fe20000400000 */
[--C-:B------:R-:W-:Y:S01]  /*85a0*/  FFMA R48, R48, UR15, -R21.reuse ;  /* 0x0000000f30307c23 */ /* 0x100fe20008000815 */
[----:B------:R-:W-:Y:S01]  /*85b0*/  @!P4 FMUL R34, R34, 0.5 ;  /* 0x3f0000002222c820 */ /* 0x000fe20000400000 */
[----:B------:R-:W-:Y:S01]  /*85c0*/  WARPGROUP.ARRIVE ;  /* 0x00000000000079c5 */ /* 0x000fe20000000000 */
[--C-:B------:R-:W-:Y:S01]  /*85d0*/  FFMA R49, R49, UR15, -R21.reuse ;  /* 0x0000000f31317c23 */ /* 0x100fe20008000815 */
[--C-:B------:R-:W-:Y:S01]  /*85e0*/  FFMA R50, R50, UR15, -R20.reuse ;  /* 0x0000000f32327c23 */ /* 0x100fe20008000814 */
[----:B------:R-:W-:Y:S01]  /*85f0*/  @!P5 FMUL R35, R35, 0.5 ;  /* 0x3f0000002323d820 */ /* 0x000fe20000400000 */
[----:B----4-:R-:W-:Y:S01]  /*8600*/  @!P3 FMUL R28, R28, R28 ;  /* 0x0000001c1c1cb220 */ /* 0x010fe20000400000 */
[----:B------:R-:W1:Y:S01]  /*8610*/  MUFU.EX2 R34, R34 ;  /* 0x0000002200227308 */ /* 0x000e620000000800 */
[----:B------:R-:W-:Y:S01]  /*8620*/  HGMMA.64x64x16.F32.BF16 R88, R24, gdesc[UR4].tnspB, R88, gsb0 ;  /* 0x40e0000418587df0 */ /* 0x000fe20008001858 */
[----:B------:R-:W-:Y:S01]  /*8630*/  FSETP.GEU.AND P3, PT, R38, -126, PT ;  /* 0xc2fc00002600780b */ /* 0x000fe20003f6e000 */
[--C-:B------:R-:W-:Y:S01]  /*8640*/  FFMA R51, R51, UR15, -R20.reuse ;  /* 0x0000000f33337c23 */ /* 0x100fe20008000814 */
[--C-:B------:R-:W-:Y:S01]  /*8650*/  FFMA R53, R53, UR15, -R21.reuse ;  /* 0x0000000f35357c23 */ /* 0x100fe20008000815 */
[--C-:B------:R-:W-:Y:S01]  /*8660*/  FFMA R52, R52, UR15, -R21.reuse ;  /* 0x0000000f34347c23 */ /* 0x100fe20008000815 */
[--C-:B------:R-:W-:Y:S01]  /*8670*/  FFMA R125, R55, UR15, -R20.reuse ;  /* 0x0000000f377d7c23 */ /* 0x100fe20008000814 */
[--C-:B------:R-:W-:Y:S01]  /*8680*/  FFMA R60, R60, UR15, -R21.reuse ;  /* 0x0000000f3c3c7c23 */ /* 0x100fe20008000815 */
[----:B------:R-:W2:Y:S01]  /*8690*/  MUFU.EX2 R35, R35 ;  /* 0x0000002300237308 */ /* 0x000ea20000000800 */
[--C-:B------:R-:W-:Y:S01]  /*86a0*/  FFMA R68, R68, UR15, -R21.reuse ;  /* 0x0000000f44447c23 */ /* 0x100fe20008000815 */
[--C-:B------:R-:W-:Y:S01]  /*86b0*/  FFMA R76, R76, UR15, -R21.reuse ;  /* 0x0000000f4c4c7c23 */ /* 0x100fe20008000815 */
[--C-:B------:R-:W-:Y:S01]  /*86c0*/  FFMA R79, R79, UR15, -R20.reuse ;  /* 0x0000000f4f4f7c23 */ /* 0x100fe20008000814 */
[----:B------:R-:W-:Y:S01]  /*86d0*/  FFMA R77, R77, UR15, -R21 ;  /* 0x0000000f4d4d7c23 */ /* 0x000fe20008000815 */
[----:B------:R-:W-:Y:S01]  /*86e0*/  FFMA R78, R78, UR15, -R20 ;  /* 0x0000000f4e4e7c23 */ /* 0x000fe20008000814 */
[----:B------:R-:W-:Y:S01]  /*86f0*/  FFMA R13, R22, R13, R123 ;  /* 0x0000000d160d7223 */ /* 0x000fe2000000007b */
[----:B------:R-:W-:Y:S01]  /*8700*/  @!P3 FMUL R38, R38, 0.5 ;  /* 0x3f0000002626b820 */ /* 0x000fe20000400000 */
[----:B------:R-:W-:Y:S01]  /*8710*/  FFMA R12, R23, R12, R30 ;  /* 0x0000000c170c7223 */ /* 0x000fe2000000001e */
[----:B-1----:R-:W-:Y:S01]  /*8720*/  @!P4 FMUL R34, R34, R34 ;  /* 0x000000222222c220 */ /* 0x002fe20000400000 */
[----:B------:R-:W-:Y:S01]  /*8730*/  FSETP.GEU.AND P4, PT, R39, -126, PT ;  /* 0xc2fc00002700780b */ /* 0x000fe20003f8e000 */
[----:B------:R-:W-:Y:S01]  /*8740*/  FADD R32, R13, R32 ;  /* 0x000000200d207221 */ /* 0x000fe20000000000 */
[----:B------:R-:W-:Y:S01]  /*8750*/  FADD R31, R12, R31 ;  /* 0x0000001f0c1f7221 */ /* 0x000fe20000000000 */
[----:B------:R-:W1:Y:S01]  /*8760*/  MUFU.EX2 R38, R38 ;  /* 0x0000002600267308 */ /* 0x000e620000000800 */
[----:B------:R-:W-:Y:S01]  /*8770*/  VIADD R12, R124, 0x300 ;  /* 0x000003007c0c7836 */ /* 0x000fe20000000000 */
[----:B------:R-:W-:Y:S01]  /*8780*/  MOV R13, 0x40000040 ;  /* 0x40000040000d7802 */ /* 0x000fe20000000f00 */
[--C-:B------:R-:W-:Y:S01]  /*8790*/  FFMA R23, R81, UR15, -R21.reuse ;  /* 0x0000000f51177c23 */ /* 0x100fe20008000815 */
[----:B--2---:R-:W-:Y:S01]  /*87a0*/  @!P5 FMUL R35, R35, R35 ;  /* 0x000000232323d220 */ /* 0x004fe20000400000 */
[----:B------:R-:W-:Y:S01]  /*87b0*/  FSETP.GEU.AND P5, PT, R40, -126, PT ;  /* 0xc2fc00002800780b */ /* 0x000fe20003fae000 */
[----:B------:R-:W-:Y:S01]  /*87c0*/  FFMA R80, R80, UR15, -R21 ;  /* 0x0000000f50507c23 */ /* 0x000fe20008000815 */
[----:B------:R-:W-:Y:S01]  /*87d0*/  FFMA R82, R82, UR15, -R20 ;  /* 0x0000000f52527c23 */ /* 0x000fe20008000814 */
[----:B------:R-:W-:Y:S01]  /*87e0*/  FADD R29, R32, R29 ;  /* 0x0000001d201d7221 */ /* 0x000fe20000000000 */
[----:B------:R-:W-:Y:S01]  /*87f0*/  FADD R120, R31, R120 ;  /* 0x000000781f787221 */ /* 0x000fe20000000000 */
[----:B------:R-:W-:Y:S01]  /*8800*/  @!P4 FMUL R39, R39, 0.5 ;  /* 0x3f0000002727c820 */ /* 0x000fe20000400000 */
[----:B------:R-:W-:Y:S01]  /*8810*/  FFMA R30, R86, UR15, -R20 ;  /* 0x0000000f561e7c23 */ /* 0x000fe20008000814 */
[----:B------:R-:W-:Y:S01]  /*8820*/  FADD R122, R29, R122 ;  /* 0x0000007a1d7a7221 */ /* 0x000fe20000000000 */
[--C-:B------:R-:W-:Y:S01]  /*8830*/  FFMA R29, R84, UR15, -R21.reuse ;  /* 0x0000000f541d7c23 */ /* 0x100fe20008000815 */
[--C-:B------:R-:W-:Y:S01]  /*8840*/  FFMA R31, R87, UR15, -R20.reuse ;  /* 0x0000000f571f7c23 */ /* 0x100fe20008000814 */
[----:B------:R-:W-:Y:S01]  /*8850*/  FFMA R83, R83, UR15, -R20 ;  /* 0x0000000f53537c23 */ /* 0x000fe20008000814 */
[----:B------:R-:W2:Y:S01]  /*8860*/  MUFU.EX2 R39, R39 ;  /* 0x0000002700277308 */ /* 0x000ea20000000800 */
[----:B-1----:R-:W-:Y:S01]  /*8870*/  @!P3 FMUL R38, R38, R38 ;  /* 0x000000262626b220 */ /* 0x002fe20000400000 */
[----:B------:R-:W-:Y:S01]  /*8880*/  @!P5 FMUL R40, R40, 0.5 ;  /* 0x3f0000002828d820 */ /* 0x000fe20000400000 */
[----:B------:R-:W-:Y:S01]  /*8890*/  FSETP.GEU.AND P3, PT, R43, -126, PT ;  /* 0xc2fc00002b00780b */ /* 0x000fe20003f6e000 */
[----:B------:R-:W-:Y:S01]  /*88a0*/  FFMA R85, R85, UR15, -R21 ;  /* 0x0000000f55557c23 */ /* 0x000fe20008000815 */
[----:B------:R-:W-:Y:S01]  /*88b0*/  FADD R121, R120, R121 ;  /* 0x0000007978797221 */ /* 0x000fe20000000000 */
[----:B------:R-:W-:-:S02]  /*88c0*/  VIADD R6, R6, 0x1 ;  /* 0x0000000106067836 */ /* 0x000fc40000000000 */
[----:B------:R-:W1:Y:S08]  /*88d0*/  MUFU.EX2 R40, R40 ;  /* 0x0000002800287308 */ /* 0x000e700000000800 */
[----:B------:R-:W-:Y:S01]  /*88e0*/  @!P3 FMUL R43, R43, 0.5 ;  /* 0x3f0000002b2bb820 */ /* 0x000fe20000400000 */
[----:B--2---:R-:W-:-:S05]  /*88f0*/  @!P4 FMUL R39, R39, R39 ;  /* 0x000000272727c220 */ /* 0x004fca0000400000 */
[----:B------:R-:W2:Y:S01]  /*8900*/  MUFU.EX2 R43, R43 ;  /* 0x0000002b002b7308 */ /* 0x000ea20000000800 */
[----:B-1----:R-:W-:Y:S01]  /*8910*/  @!P5 FMUL R40, R40, R40 ;  /* 0x000000282828d220 */ /* 0x002fe20000400000 */
[----:B--2---:R-:W-:Y:S01]  /*8920*/  @!P3 FMUL R43, R43, R43 ;  /* 0x0000002b2b2bb220 */ /* 0x004fe20000400000 */
[----:B------:R-:W-:Y:S01]  /*8930*/  FSETP.GEU.AND P3, PT, R48, -126, PT ;  /* 0xc2fc00003000780b */ /* 0x000fe20003f6e000 */
[----:B------:R-:W-:Y:S02]  /*8940*/  WARPGROUP.DEPBAR.LE gsb0, 0x0 ;  /* 0x00008000000079c5 */ /* 0x000fe40000010000 */
[--C-:B------:R-:W-:Y:S01]  /*8950*/  FFMA R24, R36, UR15, -R21.reuse ;  /* 0x0000000f24187c23 */ /* 0x100fe20008000815 */
[----:B------:R-:W-:Y:S01]  /*8960*/  FFMA R36, R37, UR15, -R21 ;  /* 0x0000000f25247c23 */ /* 0x000fe20008000815 */
[----:B------:R-:W-:Y:S02]  /*8970*/  MOV R25, 0x40000040 ;  /* 0x4000004000197802 */ /* 0x000fe40000000f00 */
[----:B------:R-:W-:-:S02]  /*8980*/  F2FP.BF16.F32.PACK_AB R27, R39, R38 ;  /* 0x00000026271b723e */ /* 0x000fc400000010ff */
[----:B------:R-:W-:Y:S02]  /*8990*/  FSETP.GEU.AND P2, PT, R36, -126, PT ;  /* 0xc2fc00002400780b */ /* 0x000fe40003f4e000 */
[----:B------:R-:W-:Y:S02]  /*89a0*/  FSETP.GEU.AND P6, PT, R24, -126, PT ;  /* 0xc2fc00001800780b */ /* 0x000fe40003fce000 */
[----:B------:R-:W-:Y:S01]  /*89b0*/  @!P3 FMUL R48, R48, 0.5 ;  /* 0x3f0000003030b820 */ /* 0x000fe20000400000 */
[----:B------:R-:W-:Y:S02]  /*89c0*/  R2UR UR7, R25 ;  /* 0x00000000190772ca */ /* 0x000fe400000e0000 */
[----:B------:R-:W-:Y:S01]  /*89d0*/  F2FP.BF16.F32.PACK_AB R25, R35, R34 ;  /* 0x000000222319723e */ /* 0x000fe200000010ff */
[----:B------:R-:W-:Y:S02]  /*89e0*/  FADD R34, R121, R34 ;  /* 0x0000002279227221 */ /* 0x000fe40000000000 */
[----:B------:R-:W1:Y:S02]  /*89f0*/  MUFU.EX2 R48, R48 ;  /* 0x0000003000307308 */ /* 0x000e640000000800 */
[----:B------:R-:W-:Y:S01]  /*8a00*/  FADD R35, R34, R35 ;  /* 0x0000002322237221 */ /* 0x000fe20000000000 */
[----:B------:R-:W-:-:S02]  /*8a10*/  @!P2 FMUL R36, R36, 0.5 ;  /* 0x3f0000002424a820 */ /* 0x000fc40000400000 */
[----:B------:R-:W-:Y:S01]  /*8a20*/  @!P6 FMUL R24, R24, 0.5 ;  /* 0x3f0000001818e820 */ /* 0x000fe20000400000 */
[----:B------:R-:W-:-:S03]  /*8a30*/  FADD R38, R35, R38 ;  /* 0x0000002623267221 */ /* 0x000fc60000000000 */
[----:B------:R2:W3:Y:S01]  /*8a40*/  MUFU.EX2 R37, R24 ;  /* 0x0000001800257308 */ /* 0x0004e20000000800 */
[----:B------:R-:W-:Y:S01]  /*8a50*/  FADD R39, R38, R39 ;  /* 0x0000002726277221 */ /* 0x000fe20000000000 */
[----:B-1----:R-:W-:-:S06]  /*8a60*/  @!P3 FMUL R48, R48, R48 ;  /* 0x000000303030b220 */ /* 0x002fcc0000400000 */
[----:B------:R-:W1:Y:S01]  /*8a70*/  MUFU.EX2 R36, R36 ;  /* 0x0000002400247308 */ /* 0x000e620000000800 */
[----:B--2---:R-:W-:Y:S01]  /*8a80*/  VIADD R24, R124, 0x80 ;  /* 0x000000807c187836 */ /* 0x004fe20000000000 */
[----:B------:R-:W-:-:S04]  /*8a90*/  FSETP.GEU.AND P3, PT, R53, -126, PT ;  /* 0xc2fc00003500780b */ /* 0x000fc80003f6e000 */
[----:B------:R-:W-:Y:S02]  /*8aa0*/  R2UR UR6, R24 ;  /* 0x00000000180672ca */ /* 0x000fe400000e0000 */
[----:B------:R-:W-:Y:S01]  /*8ab0*/  F2FP.BF16.F32.PACK_AB R24, R28, R33 ;  /* 0x000000211c18723e */ /* 0x000fe200000010ff */
[----:B---3--:R-:W-:Y:S01]  /*8ac0*/  @!P6 FMUL R37, R37, R37 ;  /* 0x000000252525e220 */ /* 0x008fe20000400000 */
[----:B------:R-:W-:Y:S01]  /*8ad0*/  FSETP.GEU.AND P6, PT, R41, -126, PT ;  /* 0xc2fc00002900780b */ /* 0x000fe20003fce000 */
[----:B------:R-:W-:-:S04]  /*8ae0*/  FADD R33, R122, R33 ;  /* 0x000000217a217221 */ /* 0x000fc80000000000 */
[----:B------:R-:W-:Y:S01]  /*8af0*/  @!P3 FMUL R53, R53, 0.5 ;  /* 0x3f0000003535b820 */ /* 0x000fe20000400000 */
[----:B-1----:R-:W-:Y:S01]  /*8b00*/  @!P2 FMUL R36, R36, R36 ;  /* 0x000000242424a220 */ /* 0x002fe20000400000 */
[----:B------:R-:W-:-:S04]  /*8b10*/  FSETP.GEU.AND P2, PT, R42, -126, PT ;  /* 0xc2fc00002a00780b */ /* 0x000fc80003f4e000 */
[----:B------:R-:W1:Y:S01]  /*8b20*/  MUFU.EX2 R53, R53 ;  /* 0x0000003500357308 */ /* 0x000e620000000800 */
[----:B------:R-:W-:Y:S01]  /*8b30*/  F2FP.BF16.F32.PACK_AB R26, R36, R37 ;  /* 0x00000025241a723e */ /* 0x000fe200000010ff */
[----:B------:R-:W-:-:S03]  /*8b40*/  @!P6 FMUL R41, R41, 0.5 ;  /* 0x3f0000002929e820 */ /* 0x000fc60000400000 */
[----:B------:R-:W-:-:S03]  /*8b50*/  WARPGROUP.ARRIVE ;  /* 0x00000000000079c5 */ /* 0x000fc60000000000 */
[----:B------:R-:W2:Y:S01]  /*8b60*/  MUFU.EX2 R41, R41 ;  /* 0x0000002900297308 */ /* 0x000ea20000000800 */
[----:B------:R-:W-:Y:S02]  /*8b70*/  @!P2 FMUL R42, R42, 0.5 ;  /* 0x3f0000002a2aa820 */ /* 0x000fe40000400000 */
[----:B------:R-:W-:Y:S05]  /*8b80*/  HGMMA.64x64x16.F32.BF16 R88, R24, gdesc[UR4].tnspB, R88, gsb0 ;  /* 0x40e0000418587df0 */ /* 0x000fea0008001858 */
[----:B------:R-:W3:Y:S01]  /*8b90*/  MUFU.EX2 R42, R42 ;  /* 0x0000002a002a7308 */ /* 0x000ee20000000800 */
[----:B-1----:R-:W-:Y:S01]  /*8ba0*/  @!P3 FMUL R53, R53, R53 ;  /* 0x000000353535b220 */ /* 0x002fe20000400000 */
[----:B--2---:R-:W-:Y:S01]  /*8bb0*/  @!P6 FMUL R41, R41, R41 ;  /* 0x000000292929e220 */ /* 0x004fe20000400000 */
[----:B------:R-:W-:Y:S01]  /*8bc0*/  FSETP.GEU.AND P6, PT, R46, -126, PT ;  /* 0xc2fc00002e00780b */ /* 0x000fe20003fce000 */
[----:B---3--:R-:W-:Y:S01]  /*8bd0*/  @!P2 FMUL R42, R42, R42 ;  /* 0x0000002a2a2aa220 */ /* 0x008fe20000400000 */
[----:B------:R-:W-:-:S11]  /*8be0*/  FSETP.GEU.AND P2, PT, R47, -126, PT ;  /* 0xc2fc00002f00780b */ /* 0x000fd60003f4e000 */
[----:B------:R-:W-:-:S06]  /*8bf0*/  @!P6 FMUL R46, R46, 0.5 ;  /* 0x3f0000002e2ee820 */ /* 0x000fcc0000400000 */
[----:B------:R-:W1:Y:S01]  /*8c00*/  MUFU.EX2 R46, R46 ;  /* 0x0000002e002e7308 */ /* 0x000e620000000800 */
[----:B------:R-:W-:-:S07]  /*8c10*/  @!P2 FMUL R47, R47, 0.5 ;  /* 0x3f0000002f2fa820 */ /* 0x000fce0000400000 */
[----:B------:R-:W2:Y:S01]  /*8c20*/  MUFU.EX2 R47, R47 ;  /* 0x0000002f002f7308 */ /* 0x000ea20000000800 */
[----:B-1----:R-:W-:Y:S01]  /*8c30*/  @!P6 FMUL R46, R46, R46 ;  /* 0x0000002e2e2ee220 */ /* 0x002fe20000400000 */
[----:B------:R-:W-:Y:S01]  /*8c40*/  FSETP.GEU.AND P6, PT, R51, -126, PT ;  /* 0xc2fc00003300780b */ /* 0x000fe20003fce000 */
[----:B--2---:R-:W-:Y:S01]  /*8c50*/  @!P2 FMUL R47, R47, R47 ;  /* 0x0000002f2f2fa220 */ /* 0x004fe20000400000 */
[----:B------:R-:W-:-:S11]  /*8c60*/  FSETP.GEU.AND P2, PT, R52, -126, PT ;  /* 0xc2fc00003400780b */ /* 0x000fd60003f4e000 */
[----:B------:R-:W-:-:S06]  /*8c70*/  @!P6 FMUL R51, R51, 0.5 ;  /* 0x3f0000003333e820 */ /* 0x000fcc0000400000 */
[----:B------:R-:W1:Y:S01]  /*8c80*/  MUFU.EX2 R51, R51 ;  /* 0x0000003300337308 */ /* 0x000e620000000800 */
[----:B------:R-:W-:Y:S01]  /*8c90*/  @!P2 FMUL R52, R52, 0.5 ;  /* 0x3f0000003434a820 */ /* 0x000fe20000400000 */
[----:B------:R-:W-:Y:S02]  /*8ca0*/  WARPGROUP.DEPBAR.LE gsb0, 0x0 ;  /* 0x00008000000079c5 */ /* 0x000fe40000010000 */
[--C-:B------:R-:W-:Y:S01]  /*8cb0*/  FFMA R24, R44, UR15, -R21.reuse ;  /* 0x0000000f2c187c23 */ /* 0x100fe20008000815 */
[----:B------:R-:W-:Y:S01]  /*8cc0*/  FFMA R44, R45, UR15, -R21 ;  /* 0x0000000f2d2c7c23 */ /* 0x000fe20008000815 */
[----:B------:R-:W-:Y:S02]  /*8cd0*/  MOV R25, 0x40000040 ;  /* 0x4000004000197802 */ /* 0x000fe40000000f00 */
[----:B------:R-:W-:Y:S02]  /*8ce0*/  F2FP.BF16.F32.PACK_AB R27, R47, R46 ;  /* 0x0000002e2f1b723e */ /* 0x000fe400000010ff */
[----:B------:R-:W-:-:S02]  /*8cf0*/  FSETP.GEU.AND P5, PT, R44, -126, PT ;  /* 0xc2fc00002c00780b */ /* 0x000fc40003fae000 */
[----:B------:R-:W-:Y:S01]  /*8d00*/  FSETP.GEU.AND P4, PT, R24, -126, PT ;  /* 0xc2fc00001800780b */ /* 0x000fe20003f8e000 */
[----:B-1----:R-:W-:Y:S01]  /*8d10*/  @!P6 FMUL R51, R51, R51 ;  /* 0x000000333333e220 */ /* 0x002fe20000400000 */
[----:B------:R-:W-:Y:S02]  /*8d20*/  R2UR UR7, R25 ;  /* 0x00000000190772ca */ /* 0x000fe400000e0000 */
[----:B------:R-:W-:Y:S01]  /*8d30*/  F2FP.BF16.F32.PACK_AB R25, R43, R42 ;  /* 0x0000002a2b19723e */ /* 0x000fe200000010ff */
[----:B------:R-:W-:-:S04]  /*8d40*/  FADD R42, R39, R42 ;  /* 0x0000002a272a7221 */ /* 0x000fc80000000000 */
[----:B------:R-:W-:Y:S02]  /*8d50*/  FADD R43, R42, R43 ;  /* 0x0000002b2a2b7221 */ /* 0x000fe40000000000 */
[----:B------:R-:W-:Y:S02]  /*8d60*/  @!P5 FMUL R44, R44, 0.5 ;  /* 0x3f0000002c2cd820 */ /* 0x000fe40000400000 */
[----:B------:R-:W-:Y:S01]  /*8d70*/  @!P4 FMUL R24, R24, 0.5 ;  /* 0x3f0000001818c820 */ /* 0x000fe20000400000 */
[----:B------:R-:W-:-:S03]  /*8d80*/  FADD R46, R43, R46 ;  /* 0x0000002e2b2e7221 */ /* 0x000fc60000000000 */
[----:B------:R1:W2:Y:S01]  /*8d90*/  MUFU.EX2 R45, R24 ;  /* 0x00000018002d7308 */ /* 0x0002a20000000800 */
[----:B------:R-:W-:-:S07]  /*8da0*/  FADD R47, R46, R47 ;  /* 0x0000002f2e2f7221 */ /* 0x000fce0000000000 */
[----:B------:R-:W3:Y:S01]  /*8db0*/  MUFU.EX2 R44, R44 ;  /* 0x0000002c002c7308 */ /* 0x000ee20000000800 */
[----:B-1----:R-:W-:-:S05]  /*8dc0*/  VIADD R24, R124, 0x100 ;  /* 0x000001007c187836 */ /* 0x002fca0000000000 */
[----:B------:R-:W-:Y:S02]  /*8dd0*/  R2UR UR6, R24 ;  /* 0x00000000180672ca */ /* 0x000fe400000e0000 */
[----:B------:R-:W-:Y:S01]  /*8de0*/  F2FP.BF16.F32.PACK_AB R24, R41, R40 ;  /* 0x000000282918723e */ /* 0x000fe200000010ff */
[----:B--2---:R-:W-:Y:S01]  /*8df0*/  @!P4 FMUL R45, R45, R45 ;  /* 0x0000002d2d2dc220 */ /* 0x004fe20000400000 */
[----:B------:R-:W-:Y:S01]  /*8e00*/  FSETP.GEU.AND P4, PT, R49, -126, PT ;  /* 0xc2fc00003100780b */ /* 0x000fe20003f8e000 */
[----:B---3--:R-:W-:Y:S01]  /*8e10*/  @!P5 FMUL R44, R44, R44 ;  /* 0x0000002c2c2cd220 */ /* 0x008fe20000400000 */
[----:B------:R-:W-:-:S04]  /*8e20*/  FSETP.GEU.AND P5, PT, R50, -126, PT ;  /* 0xc2fc00003200780b */ /* 0x000fc80003fae000 */
[----:B------:R-:W-:-:S07]  /*8e30*/  F2FP.BF16.F32.PACK_AB R26, R44, R45 ;  /* 0x0000002d2c1a723e */ /* 0x000fce00000010ff */
[----:B------:R-:W-:Y:S01]  /*8e40*/  @!P4 FMUL R49, R49, 0.5 ;  /* 0x3f0000003131c820 */ /* 0x000fe20000400000 */
[----:B------:R-:W-:-:S05]  /*8e50*/  WARPGROUP.ARRIVE ;  /* 0x00000000000079c5 */ /* 0x000fca0000000000 */
[----:B------:R-:W1:Y:S01]  /*8e60*/  MUFU.EX2 R49, R49 ;  /* 0x0000003100317308 */ /* 0x000e620000000800 */
[----:B------:R-:W-:Y:S01]  /*8e70*/  @!P5 FMUL R50, R50, 0.5 ;  /* 0x3f0000003232d820 */ /* 0x000fe20000400000 */
[----:B------:R-:W-:Y:S06]  /*8e80*/  HGMMA.64x64x16.F32.BF16 R88, R24, gdesc[UR4].tnspB, R88, gsb0 ;  /* 0x40e0000418587df0 */ /* 0x000fec0008001858 */
[----:B------:R-:W2:Y:S01]  /*8e90*/  MUFU.EX2 R50, R50 ;  /* 0x0000003200327308 */ /* 0x000ea20000000800 */
[----:B-1----:R-:W-:Y:S01]  /*8ea0*/  @!P4 FMUL R49, R49, R49 ;  /* 0x000000313131c220 */ /* 0x002fe20000400000 */
[----:B--2---:R-:W-:Y:S01]  /*8eb0*/  @!P5 FMUL R50, R50, R50 ;  /* 0x000000323232d220 */ /* 0x004fe20000400000 */
[----:B------:R-:W-:-:S13]  /*8ec0*/  FSETP.GEU.AND P5, PT, R125, -126, PT ;  /* 0xc2fc00007d00780b */ /* 0x000fda0003fae000 */
[----:B------:R-:W-:Y:S01]  /*8ed0*/  @!P5 FMUL R125, R125, 0.5 ;  /* 0x3f0000007d7dd820 */ /* 0x000fe20000400000 */
[----:B------:R-:W-:Y:S02]  /*8ee0*/  WARPGROUP.DEPBAR.LE gsb0, 0x0 ;  /* 0x00008000000079c5 */ /* 0x000fe40000010000 */
[----:B------:R-:W-:Y:S01]  /*8ef0*/  FFMA R27, R54, UR15, -R20 ;  /* 0x0000000f361b7c23 */ /* 0x000fe20008000814 */
[----:B------:R-:W-:Y:S01]  /*8f00*/  FFMA R26, R56, UR15, -R21 ;  /* 0x0000000f381a7c23 */ /* 0x000fe20008000815 */
[----:B------:R1:W2:Y:S01]  /*8f10*/  MUFU.EX2 R54, R52 ;  /* 0x0000003400367308 */ /* 0x0002a20000000800 */
[----:B------:R-:W-:Y:S01]  /*8f20*/  VIADD R24, R124, 0x180 ;  /* 0x000001807c187836 */ /* 0x000fe20000000000 */
[----:B------:R-:W-:Y:S02]  /*8f30*/  MOV R25, 0x40000040 ;  /* 0x4000004000197802 */ /* 0x000fe40000000f00 */
[----:B------:R-:W-:Y:S02]  /*8f40*/  FSETP.GEU.AND P4, PT, R27, -126, PT ;  /* 0xc2fc00001b00780b */ /* 0x000fe40003f8e000 */
[----:B------:R-:W-:-:S02]  /*8f50*/  FSETP.GEU.AND P6, PT, R26, -126, PT ;  /* 0xc2fc00001a00780b */ /* 0x000fc40003fce000 */
[----:B------:R3:W4:Y:S01]  /*8f60*/  MUFU.EX2 R56, R125 ;  /* 0x0000007d00387308 */ /* 0x0007220000000800 */
[----:B------:R-:W-:Y:S01]  /*8f70*/  R2UR UR6, R24 ;  /* 0x00000000180672ca */ /* 0x000fe200000e0000 */
[--C-:B-1----:R-:W-:Y:S01]  /*8f80*/  FFMA R52, R57, UR15, -R21.reuse ;  /* 0x0000000f39347c23 */ /* 0x102fe20008000815 */
[----:B------:R-:W-:Y:S02]  /*8f90*/  R2UR UR7, R25 ;  /* 0x00000000190772ca */ /* 0x000fe400000e0000 */
[----:B------:R-:W-:Y:S02]  /*8fa0*/  F2FP.BF16.F32.PACK_AB R24, R49, R48 ;  /* 0x000000303118723e */ /* 0x000fe400000010ff */
[----:B------:R-:W-:Y:S01]  /*8fb0*/  F2FP.BF16.F32.PACK_AB R25, R51, R50 ;  /* 0x000000323319723e */ /* 0x000fe200000010ff */
[----:B------:R-:W-:Y:S01]  /*8fc0*/  FADD R50, R47, R50 ;  /* 0x000000322f327221 */ /* 0x000fe20000000000 */
[----:B------:R-:W-:Y:S01]  /*8fd0*/  @!P4 FMUL R27, R27, 0.5 ;  /* 0x3f0000001b1bc820 */ /* 0x000fe20000400000 */
[----:B--2---:R-:W-:Y:S01]  /*8fe0*/  @!P2 FMUL R54, R54, R54 ;  /* 0x000000363636a220 */ /* 0x004fe20000400000 */
[----:B------:R-:W-:Y:S01]  /*8ff0*/  @!P6 FMUL R26, R26, 0.5 ;  /* 0x3f0000001a1ae820 */ /* 0x000fe20000400000 */
[--C-:B---3--:R-:W-:Y:S01]  /*9000*/  FFMA R125, R58, UR15, -R20.reuse ;  /* 0x0000000f3a7d7c23 */ /* 0x108fe20008000814 */
[----:B------:R-:W1:Y:S01]  /*9010*/  MUFU.EX2 R55, R27 ;  /* 0x0000001b00377308 */ /* 0x000e620000000800 */
[----:B------:R-:W-:Y:S01]  /*9020*/  FSETP.GEU.AND P2, PT, R52, -126, PT ;  /* 0xc2fc00003400780b */ /* 0x000fe20003f4e000 */
[--C-:B------:R-:W-:Y:S01]  /*9030*/  FFMA R58, R59, UR15, -R20.reuse ;  /* 0x0000000f3b3a7c23 */ /* 0x100fe20008000814 */
[--C-:B------:R-:W-:Y:S01]  /*9040*/  FFMA R59, R61, UR15, -R21.reuse ;  /* 0x0000000f3d3b7c23 */ /* 0x100fe20008000815 */
[----:B----4-:R-:W-:Y:S01]  /*9050*/  @!P5 FMUL R56, R56, R56 ;  /* 0x000000383838d220 */ /* 0x010fe20000400000 */
[----:B------:R-:W-:Y:S01]  /*9060*/  FSETP.GEU.AND P3, PT, R125, -126, PT ;  /* 0xc2fc00007d00780b */ /* 0x000fe20003f6e000 */
[--C-:B------:R-:W-:Y:S01]  /*9070*/  FFMA R61, R62, UR15, -R20.reuse ;  /* 0x0000000f3e3d7c23 */ /* 0x100fe20008000814 */
[--C-:B------:R-:W-:Y:S01]  /*9080*/  FFMA R62, R63, UR15, -R20.reuse ;  /* 0x0000000f3f3e7c23 */ /* 0x100fe20008000814 */
[----:B------:R2:W3:Y:S01]  /*9090*/  MUFU.EX2 R57, R26 ;  /* 0x0000001a00397308 */ /* 0x0004e20000000800 */
[----:B------:R-:W-:Y:S01]  /*90a0*/  FSETP.GEU.AND P5, PT, R60, -126, PT ;  /* 0xc2fc00003c00780b */ /* 0x000fe20003fae000 */
[--C-:B------:R-:W-:Y:S01]  /*90b0*/  FFMA R63, R64, UR15, -R21.reuse ;  /* 0x0000000f403f7c23 */ /* 0x100fe20008000815 */
[--C-:B------:R-:W-:Y:S01]  /*90c0*/  FFMA R64, R65, UR15, -R21.reuse ;  /* 0x0000000f41407c23 */ /* 0x100fe20008000815 */
[--C-:B------:R-:W-:Y:S01]  /*90d0*/  FFMA R65, R66, UR15, -R20.reuse ;  /* 0x0000000f42417c23 */ /* 0x100fe20008000814 */
[--C-:B------:R-:W-:Y:S01]  /*90e0*/  FFMA R66, R67, UR15, -R20.reuse ;  /* 0x0000000f43427c23 */ /* 0x100fe20008000814 */
[----:B------:R-:W-:Y:S01]  /*90f0*/  @!P2 FMUL R52, R52, 0.5 ;  /* 0x3f0000003434a820 */ /* 0x000fe20000400000 */
[--C-:B------:R-:W-:Y:S01]  /*9100*/  FFMA R67, R69, UR15, -R21.reuse ;  /* 0x0000000f45437c23 */ /* 0x100fe20008000815 */
[--C-:B------:R-:W-:Y:S01]  /*9110*/  FFMA R69, R70, UR15, -R20.reuse ;  /* 0x0000000f46457c23 */ /* 0x100fe20008000814 */
[----:B-1----:R-:W-:Y:S01]  /*9120*/  @!P4 FMUL R55, R55, R55 ;  /* 0x000000373737c220 */ /* 0x002fe20000400000 */
[----:B--2---:R-:W-:Y:S01]  /*9130*/  F2FP.BF16.F32.PACK_AB R26, R53, R54 ;  /* 0x00000036351a723e */ /* 0x004fe200000010ff */
[----:B------:R-:W-:Y:S01]  /*9140*/  @!P3 FMUL R125, R125, 0.5 ;  /* 0x3f0000007d7db820 */ /* 0x000fe20000400000 */
[----:B------:R-:W1:Y:S01]  /*9150*/  MUFU.EX2 R52, R52 ;  /* 0x0000003400347308 */ /* 0x000e620000000800 */
[----:B------:R-:W-:Y:S01]  /*9160*/  FSETP.GEU.AND P4, PT, R58, -126, PT ;  /* 0xc2fc00003a00780b */ /* 0x000fe20003f8e000 */
[----:B------:R-:W-:Y:S01]  /*9170*/  @!P5 FMUL R60, R60, 0.5 ;  /* 0x3f0000003c3cd820 */ /* 0x000fe20000400000 */
[----:B------:R-:W-:Y:S01]  /*9180*/  F2FP.BF16.F32.PACK_AB R27, R56, R55 ;  /* 0x00000037381b723e */ /* 0x000fe200000010ff */
[--C-:B------:R-:W-:Y:S01]  /*9190*/  FFMA R70, R71, UR15, -R20.reuse ;  /* 0x0000000f47467c23 */ /* 0x100fe20008000814 */
[----:B---3--:R-:W-:Y:S01]  /*91a0*/  @!P6 FMUL R57, R57, R57 ;  /* 0x000000393939e220 */ /* 0x008fe20000400000 */
[----:B------:R-:W-:Y:S01]  /*91b0*/  FSETP.GEU.AND P6, PT, R59, -126, PT ;  /* 0xc2fc00003b00780b */ /* 0x000fe20003fce000 */
[----:B------:R-:W-:Y:S01]  /*91c0*/  WARPGROUP.ARRIVE ;  /* 0x00000000000079c5 */ /* 0x000fe20000000000 */
[----:B------:R-:W2:Y:S01]  /*91d0*/  MUFU.EX2 R125, R125 ;  /* 0x0000007d007d7308 */ /* 0x000ea20000000800 */
[--C-:B------:R-:W-:Y:S01]  /*91e0*/  FFMA R71, R72, UR15, -R21.reuse ;  /* 0x0000000f48477c23 */ /* 0x100fe20008000815 */
[----:B------:R-:W-:Y:S01]  /*91f0*/  FFMA R72, R73, UR15, -R21 ;  /* 0x0000000f49487c23 */ /* 0x000fe20008000815 */
[--C-:B------:R-:W-:Y:S01]  /*9200*/  FFMA R73, R74, UR15, -R20.reuse ;  /* 0x0000000f4a497c23 */ /* 0x100fe20008000814 */
[----:B------:R-:W-:Y:S01]  /*9210*/  FFMA R74, R75, UR15, -R20 ;  /* 0x0000000f4b4a7c23 */ /* 0x000fe20008000814 */
[----:B------:R-:W-:Y:S01]  /*9220*/  HGMMA.64x64x16.F32.BF16 R88, R24, gdesc[UR4].tnspB, R88, gsb0 ;  /* 0x40e0000418587df0 */ /* 0x000fe20008001858 */
[----:B------:R-:W-:Y:S01]  /*9230*/  @!P4 FMUL R58, R58, 0.5 ;  /* 0x3f0000003a3ac820 */ /* 0x000fe20000400000 */
[----:B------:R-:W-:Y:S01]  /*9240*/  FADD R50, R50, R51 ;  /* 0x0000003332327221 */ /* 0x000fe20000000000 */
[----:B------:R-:W3:Y:S01]  /*9250*/  MUFU.EX2 R60, R60 ;  /* 0x0000003c003c7308 */ /* 0x000ee20000000800 */
[----:B-1----:R-:W-:Y:S01]  /*9260*/  @!P2 FMUL R52, R52, R52 ;  /* 0x000000343434a220 */ /* 0x002fe20000400000 */
[----:B------:R-:W-:Y:S01]  /*9270*/  FSETP.GEU.AND P2, PT, R61, -126, PT ;  /* 0xc2fc00003d00780b */ /* 0x000fe20003f4e000 */
[----:B------:R-:W-:Y:S01]  /*9280*/  @!P6 FMUL R59, R59, 0.5 ;  /* 0x3f0000003b3be820 */ /* 0x000fe20000400000 */
[----:B------:R-:W-:-:S04]  /*9290*/  FADD R55, R50, R55 ;  /* 0x0000003732377221 */ /* 0x000fc80000000000 */
[----:B------:R-:W1:Y:S01]  /*92a0*/  MUFU.EX2 R58, R58 ;  /* 0x0000003a003a7308 */ /* 0x000e620000000800 */
[----:B--2---:R-:W-:Y:S01]  /*92b0*/  @!P3 FMUL R125, R125, R125 ;  /* 0x0000007d7d7db220 */ /* 0x004fe20000400000 */
[----:B------:R-:W-:Y:S01]  /*92c0*/  FSETP.GEU.AND P3, PT, R62, -126, PT ;  /* 0xc2fc00003e00780b */ /* 0x000fe20003f6e000 */
[----:B------:R-:W-:-:S04]  /*92d0*/  FADD R56, R55, R56 ;  /* 0x0000003837387221 */ /* 0x000fc80000000000 */
        /* <DEDUP_REMOVED lines=31> */
[----:B------:R-:W-:Y:S01]  /*94d0*/  FSETP.GEU.AND P6, PT, R70, -126, PT ;  /* 0xc2fc00004600780b */ /* 0x000fe20003fce000 */
[----:B------:R-:W-:Y:S02]  /*94e0*/  WARPGROUP.DEPBAR.LE gsb0, 0x0 ;  /* 0x00008000000079c5 */ /* 0x000fe40000010000 */
[----:B------:R-:W-:Y:S01]  /*94f0*/  VIADD R24, R124, 0x200 ;  /* 0x000002007c187836 */ /* 0x000fe20000000000 */
[----:B------:R-:W-:Y:S01]  /*9500*/  MOV R25, 0x40000040 ;  /* 0x4000004000197802 */ /* 0x000fe20000000f00 */
[----:B------:R-:W-:Y:S01]  /*9510*/  @!P4 FMUL R67, R67, 0.5 ;  /* 0x3f0000004343c820 */ /* 0x000fe20000400000 */
[----:B------:R-:W-:Y:S01]  /*9520*/  F2FP.BF16.F32.PACK_AB R26, R59, R60 ;  /* 0x0000003c3b1a723e */ /* 0x000fe200000010ff */
[----:B------:R-:W1:Y:S01]  /*9530*/  MUFU.EX2 R69, R69 ;  /* 0x0000004500457308 */ /* 0x000e620000000800 */
[----:B------:R-:W-:Y:S01]  /*9540*/  R2UR UR6, R24 ;  /* 0x00000000180672ca */ /* 0x000fe200000e0000 */
[----:B--2---:R-:W-:Y:S01]  /*9550*/  @!P2 FMUL R66, R66, R66 ;  /* 0x000000424242a220 */ /* 0x004fe20000400000 */
[----:B------:R-:W-:-:S02]  /*9560*/  R2UR UR7, R25 ;  /* 0x00000000190772ca */ /* 0x000fc400000e0000 */
[----:B------:R-:W-:Y:S01]  /*9570*/  F2FP.BF16.F32.PACK_AB R24, R52, R57 ;  /* 0x000000393418723e */ /* 0x000fe200000010ff */
[----:B------:R-:W-:Y:S01]  /*9580*/  @!P6 FMUL R70, R70, 0.5 ;  /* 0x3f0000004646e820 */ /* 0x000fe20000400000 */
[----:B------:R-:W-:Y:S01]  /*9590*/  F2FP.BF16.F32.PACK_AB R25, R58, R125 ;  /* 0x0000007d3a19723e */ /* 0x000fe200000010ff */
[----:B------:R-:W2:Y:S01]  /*95a0*/  MUFU.EX2 R67, R67 ;  /* 0x0000004300437308 */ /* 0x000ea20000000800 */
[----:B------:R-:W-:Y:S01]  /*95b0*/  F2FP.BF16.F32.PACK_AB R27, R62, R61 ;  /* 0x0000003d3e1b723e */ /* 0x000fe200000010ff */
[----:B---3--:R-:W-:Y:S01]  /*95c0*/  @!P3 FMUL R68, R68, R68 ;  /* 0x000000444444b220 */ /* 0x008fe20000400000 */
[----:B------:R-:W-:Y:S01]  /*95d0*/  FSETP.GEU.AND P2, PT, R71, -126, PT ;  /* 0xc2fc00004700780b */ /* 0x000fe20003f4e000 */
[----:B------:R-:W-:Y:S01]  /*95e0*/  FADD R125, R56, R125 ;  /* 0x0000007d387d7221 */ /* 0x000fe20000000000 */
[----:B------:R-:W-:Y:S01]  /*95f0*/  WARPGROUP.ARRIVE ;  /* 0x00000000000079c5 */ /* 0x000fe20000000000 */
[----:B------:R-:W-:Y:S02]  /*9600*/  FSETP.GEU.AND P3, PT, R72, -126, PT ;  /* 0xc2fc00004800780b */ /* 0x000fe40003f6e000 */
[----:B------:R-:W3:Y:S01]  /*9610*/  MUFU.EX2 R70, R70 ;  /* 0x0000004600467308 */ /* 0x000ee20000000800 */
[----:B-1----:R-:W-:Y:S01]  /*9620*/  @!P5 FMUL R69, R69, R69 ;  /* 0x000000454545d220 */ /* 0x002fe20000400000 */
[----:B------:R-:W-:Y:S01]  /*9630*/  FSETP.GEU.AND P5, PT, R74, -126, PT ;  /* 0xc2fc00004a00780b */ /* 0x000fe20003fae000 */
[----:B------:R-:W-:Y:S01]  /*9640*/  HGMMA.64x64x16.F32.BF16 R88, R24, gdesc[UR4].tnspB, R88, gsb0 ;  /* 0x40e0000418587df0 */ /* 0x000fe20008001858 */
[----:B------:R-:W-:-:S04]  /*9650*/  FADD R58, R125, R58 ;  /* 0x0000003a7d3a7221 */ /* 0x000fc80000000000 */
[----:B------:R-:W-:Y:S01]  /*9660*/  @!P2 FMUL R71, R71, 0.5 ;  /* 0x3f0000004747a820 */ /* 0x000fe20000400000 */
[----:B--2---:R-:W-:Y:S01]  /*9670*/  @!P4 FMUL R67, R67, R67 ;  /* 0x000000434343c220 */ /* 0x004fe20000400000 */
[----:B------:R-:W-:Y:S01]  /*9680*/  FSETP.GEU.AND P4, PT, R73, -126, PT ;  /* 0xc2fc00004900780b */ /* 0x000fe20003f8e000 */
[----:B------:R-:W-:Y:S01]  /*9690*/  @!P3 FMUL R72, R72, 0.5 ;  /* 0x3f0000004848b820 */ /* 0x000fe20000400000 */
[----:B------:R-:W-:Y:S02]  /*96a0*/  FADD R61, R58, R61 ;  /* 0x0000003d3a3d7221 */ /* 0x000fe40000000000 */
[----:B------:R-:W1:Y:S01]  /*96b0*/  MUFU.EX2 R71, R71 ;  /* 0x0000004700477308 */ /* 0x000e620000000800 */
[----:B------:R-:W-:Y:S01]  /*96c0*/  @!P5 FMUL R74, R74, 0.5 ;  /* 0x3f0000004a4ad820 */ /* 0x000fe20000400000 */
[----:B------:R-:W-:Y:S01]  /*96d0*/  FADD R62, R61, R62 ;  /* 0x0000003e3d3e7221 */ /* 0x000fe20000000000 */
[----:B---3--:R-:W-:Y:S01]  /*96e0*/  @!P6 FMUL R70, R70, R70 ;  /* 0x000000464646e220 */ /* 0x008fe20000400000 */
[----:B------:R-:W-:-:S04]  /*96f0*/  FSETP.GEU.AND P6, PT, R76, -126, PT ;  /* 0xc2fc00004c00780b */ /* 0x000fc80003fce000 */
[----:B------:R-:W2:Y:S01]  /*9700*/  MUFU.EX2 R72, R72 ;  /* 0x0000004800487308 */ /* 0x000ea20000000800 */
[----:B------:R-:W-:-:S07]  /*9710*/  @!P4 FMUL R73, R73, 0.5 ;  /* 0x3f0000004949c820 */ /* 0x000fce0000400000 */
        /* <DEDUP_REMOVED lines=32> */
[----:B--2---:R-:W-:Y:S01]  /*9920*/  @!P4 FMUL R79, R79, R79 ;  /* 0x0000004f4f4fc220 */ /* 0x004fe20000400000 */
[----:B------:R-:W-:Y:S01]  /*9930*/  R2UR UR6, R24 ;  /* 0x00000000180672ca */ /* 0x000fe200000e0000 */
[----:B------:R-:W1:Y:S01]  /*9940*/  MUFU.EX2 R80, R80 ;  /* 0x0000005000507308 */ /* 0x000e620000000800 */
[----:B------:R-:W-:-:S02]  /*9950*/  R2UR UR7, R25 ;  /* 0x00000000190772ca */ /* 0x000fc400000e0000 */
[----:B------:R-:W-:Y:S01]  /*9960*/  F2FP.BF16.F32.PACK_AB R24, R64, R63 ;  /* 0x0000003f4018723e */ /* 0x000fe200000010ff */
[----:B------:R-:W-:Y:S01]  /*9970*/  @!P3 FMUL R83, R83, 0.5 ;  /* 0x3f0000005353b820 */ /* 0x000fe20000400000 */
[----:B------:R-:W-:Y:S01]  /*9980*/  F2FP.BF16.F32.PACK_AB R25, R66, R65 ;  /* 0x000000414219723e */ /* 0x000fe200000010ff */
[----:B---3--:R-:W-:Y:S01]  /*9990*/  @!P6 FMUL R23, R23, R23 ;  /* 0x000000171717e220 */ /* 0x008fe20000400000 */
[----:B------:R-:W-:Y:S01]  /*99a0*/  F2FP.BF16.F32.PACK_AB R27, R70, R69 ;  /* 0x00000045461b723e */ /* 0x000fe200000010ff */
[----:B------:R-:W2:Y:S01]  /*99b0*/  MUFU.EX2 R21, R83 ;  /* 0x0000005300157308 */ /* 0x000ea20000000800 */
[----:B------:R-:W-:Y:S01]  /*99c0*/  FSETP.GEU.AND P4, PT, R29, -126, PT ;  /* 0xc2fc00001d00780b */ /* 0x000fe20003f8e000 */
[----:B------:R-:W-:Y:S01]  /*99d0*/  FADD R65, R62, R65 ;  /* 0x000000413e417221 */ /* 0x000fe20000000000 */
[----:B------:R-:W-:Y:S01]  /*99e0*/  WARPGROUP.ARRIVE ;  /* 0x00000000000079c5 */ /* 0x000fe20000000000 */
[----:B------:R-:W-:Y:S02]  /*99f0*/  FSETP.GEU.AND P6, PT, R30, -126, PT ;  /* 0xc2fc00001e00780b */ /* 0x000fe40003fce000 */
[----:B------:R-:W-:-:S03]  /*9a00*/  FADD R66, R65, R66 ;  /* 0x0000004241427221 */ /* 0x000fc60000000000 */
[----:B------:R-:W-:Y:S01]  /*9a10*/  HGMMA.64x64x16.F32.BF16 R88, R24, gdesc[UR4].tnspB, R88, gsb0 ;  /* 0x40e0000418587df0 */ /* 0x000fe20008001858 */
[----:B------:R-:W-:Y:S01]  /*9a20*/  R2UR UR6, R12 ;  /* 0x000000000c0672ca */ /* 0x000fe200000e0000 */
[----:B------:R-:W-:Y:S01]  /*9a30*/  FADD R12, R33, R28 ;  /* 0x0000001c210c7221 */ /* 0x000fe20000000000 */
[----:B------:R-:W-:Y:S01]  /*9a40*/  R2UR UR7, R13 ;  /* 0x000000000d0772ca */ /* 0x000fe200000e0000 */
[----:B------:R-:W3:Y:S01]  /*9a50*/  MUFU.EX2 R28, R82 ;  /* 0x00000052001c7308 */ /* 0x000ee20000000800 */
[----:B-1----:R-:W-:Y:S01]  /*9a60*/  @!P5 FMUL R80, R80, R80 ;  /* 0x000000505050d220 */ /* 0x002fe20000400000 */
[----:B------:R-:W-:Y:S01]  /*9a70*/  FSETP.GEU.AND P5, PT, R85, -126, PT ;  /* 0xc2fc00005500780b */ /* 0x000fe20003fae000 */
[----:B------:R-:W-:Y:S01]  /*9a80*/  @!P4 FMUL R29, R29, 0.5 ;  /* 0x3f0000001d1dc820 */ /* 0x000fe20000400000 */
[----:B------:R-:W-:Y:S01]  /*9a90*/  @!P6 FMUL R30, R30, 0.5 ;  /* 0x3f0000001e1ee820 */ /* 0x000fe20000400000 */
[----:B------:R-:W-:Y:S01]  /*9aa0*/  FADD R37, R12, R37 ;  /* 0x000000250c257221 */ /* 0x000fe20000000000 */
[----:B------:R-:W-:Y:S01]  /*9ab0*/  VIADD R12, R124, 0x380 ;  /* 0x000003807c0c7836 */ /* 0x000fe20000000000 */
[----:B------:R-:W-:Y:S01]  /*9ac0*/  MOV R13, 0x40000040 ;  /* 0x40000040000d7802 */ /* 0x000fe20000000f00 */
[----:B--2---:R-:W-:Y:S01]  /*9ad0*/  @!P3 FMUL R21, R21, R21 ;  /* 0x000000151515b220 */ /* 0x004fe20000400000 */
[----:B------:R-:W1:Y:S01]  /*9ae0*/  MUFU.EX2 R29, R29 ;  /* 0x0000001d001d7308 */ /* 0x000e620000000800 */
[----:B------:R-:W-:Y:S01]  /*9af0*/  FADD R37, R37, R36 ;  /* 0x0000002425257221 */ /* 0x000fe20000000000 */
[----:B------:R-:W-:-:S03]  /*9b00*/  FADD R69, R66, R69 ;  /* 0x0000004542457221 */ /* 0x000fc60000000000 */
[----:B------:R-:W-:Y:S01]  /*9b10*/  FADD R40, R37, R40 ;  /* 0x0000002825287221 */ /* 0x000fe20000000000 */
[----:B------:R-:W-:Y:S01]  /*9b20*/  @!P5 FMUL R85, R85, 0.5 ;  /* 0x3f0000005555d820 */ /* 0x000fe20000400000 */
[----:B------:R-:W-:Y:S01]  /*9b30*/  FADD R70, R69, R70 ;  /* 0x0000004645467221 */ /* 0x000fe20000000000 */
[----:B---3--:R-:W-:Y:S01]  /*9b40*/  @!P2 FMUL R28, R28, R28 ;  /* 0x0000001c1c1ca220 */ /* 0x008fe20000400000 */
[----:B------:R-:W-:Y:S01]  /*9b50*/  FSETP.GEU.AND P2, PT, R31, -126, PT ;  /* 0xc2fc00001f00780b */ /* 0x000fe20003f4e000 */
[----:B------:R-:W2:Y:S01]  /*9b60*/  MUFU.EX2 R20, R85 ;  /* 0x0000005500147308 */ /* 0x000ea20000000800 */
[----:B------:R-:W-:-:S04]  /*9b70*/  FADD R40, R40, R41 ;  /* 0x0000002928287221 */ /* 0x000fc80000000000 */
[----:B------:R-:W-:Y:S01]  /*9b80*/  FADD R45, R40, R45 ;  /* 0x0000002d282d7221 */ /* 0x000fe20000000000 */
[----:B-1----:R-:W-:Y:S02]  /*9b90*/  @!P4 FMUL R29, R29, R29 ;  /* 0x0000001d1d1dc220 */ /* 0x002fe40000400000 */
[----:B------:R-:W1:Y:S01]  /*9ba0*/  MUFU.EX2 R30, R30 ;  /* 0x0000001e001e7308 */ /* 0x000e620000000800 */
[----:B------:R-:W-:-:S03]  /*9bb0*/  FADD R45, R45, R44 ;  /* 0x0000002c2d2d7221 */ /* 0x000fc60000000000 */
[----:B------:R-:W-:Y:S01]  /*9bc0*/  @!P2 FMUL R31, R31, 0.5 ;  /* 0x3f0000001f1fa820 */ /* 0x000fe20000400000 */
[----:B------:R-:W-:Y:S01]  /*9bd0*/  FADD R48, R45, R48 ;  /* 0x000000302d307221 */ /* 0x000fe20000000000 */
[----:B--2---:R-:W-:-:S04]  /*9be0*/  @!P5 FMUL R20, R20, R20 ;  /* 0x000000141414d220 */ /* 0x004fc80000400000 */
[----:B------:R-:W2:Y:S01]  /*9bf0*/  MUFU.EX2 R31, R31 ;  /* 0x0000001f001f7308 */ /* 0x000ea20000000800 */
[----:B------:R-:W-:-:S04]  /*9c00*/  FADD R49, R48, R49 ;  /* 0x0000003130317221 */ /* 0x000fc80000000000 */
[----:B------:R-:W-:Y:S01]  /*9c10*/  FADD R54, R49, R54 ;  /* 0x0000003631367221 */ /* 0x000fe20000000000 */
[----:B-1----:R-:W-:-:S03]  /*9c20*/  @!P6 FMUL R30, R30, R30 ;  /* 0x0000001e1e1ee220 */ /* 0x002fc60000400000 */
[----:B------:R-:W-:-:S04]  /*9c30*/  FADD R54, R54, R53 ;  /* 0x0000003536367221 */ /* 0x000fc80000000000 */
[----:B------:R-:W-:Y:S01]  /*9c40*/  FADD R57, R54, R57 ;  /* 0x0000003936397221 */ /* 0x000fe20000000000 */
[----:B--2---:R-:W-:-:S03]  /*9c50*/  @!P2 FMUL R31, R31, R31 ;  /* 0x0000001f1f1fa220 */ /* 0x004fc60000400000 */
[----:B------:R-:W-:Y:S01]  /*9c60*/  FADD R57, R57, R52 ;  /* 0x0000003439397221 */ /* 0x000fe20000000000 */
[----:B------:R-:W-:-:S03]  /*9c70*/  ISETP.NE.AND P2, PT, R6, 0x4, PT ;  /* 0x000000040600780c */ /* 0x000fc60003f45270 */
[----:B------:R-:W-:-:S04]  /*9c80*/  FADD R60, R57, R60 ;  /* 0x0000003c393c7221 */ /* 0x000fc80000000000 */
[----:B------:R-:W-:-:S04]  /*9c90*/  FADD R60, R60, R59 ;  /* 0x0000003b3c3c7221 */ /* 0x000fc80000000000 */
[----:B------:R-:W-:-:S04]  /*9ca0*/  FADD R63, R60, R63 ;  /* 0x0000003f3c3f7221 */ /* 0x000fc80000000000 */
[----:B------:R-:W-:Y:S01]  /*9cb0*/  FADD R63, R63, R64 ;  /* 0x000000403f3f7221 */ /* 0x000fe20000000000 */
        /* <DEDUP_REMOVED lines=11> */
[----:B------:R-:W-:Y:S02]  /*9d70*/  FADD R22, R73, R22 ;  /* 0x0000001649167221 */ /* 0x000fe40000000000 */
[----:B------:R-:W-:Y:S02]  /*9d80*/  FADD R72, R71, R72 ;  /* 0x0000004847487221 */ /* 0x000fe40000000000 */
[----:B------:R-:W-:Y:S01]  /*9d90*/  FADD R79, R22, R79 ;  /* 0x0000004f164f7221 */ /* 0x000fe20000000000 */
[----:B------:R-:W-:Y:S01]  /*9da0*/  HGMMA.64x64x16.F32.BF16 R88, R24, gdesc[UR4].tnspB, R88, gsb0 ;  /* 0x40e0000418587df0 */ /* 0x000fe20008001858 */
[----:B------:R-:W-:Y:S01]  /*9db0*/  R2UR UR6, R12 ;  /* 0x000000000c0672ca */ /* 0x000fe200000e0000 */
[----:B------:R-:W-:Y:S01]  /*9dc0*/  FADD R75, R72, R75 ;  /* 0x0000004b484b7221 */ /* 0x000fe20000000000 */
[----:B------:R-:W-:-:S03]  /*9dd0*/  R2UR UR7, R13 ;  /* 0x000000000d0772ca */ /* 0x000fc600000e0000 */
        /* <DEDUP_REMOVED lines=15> */
[----:B------:R-:W-:Y:S03]  /*9ed0*/  HGMMA.64x64x16.F32.BF16 R88, R24, gdesc[UR4].tnspB, R88, gsb0 ;  /* 0x40e0000418587df0 */ /* 0x000fe60008001858 */
[----:B------:R-:W-:-:S02]  /*9ee0*/  WARPGROUP.DEPBAR.LE gsb0, 0x0 ;  /* 0x00008000000079c5 */ /* 0x000fc40000010000 */
[----:B------:R-:W-:-:S04]  /*9ef0*/  SEL R24, R6, RZ, P2 ;  /* 0x000000ff06187207 */ /* 0x000fc80001000000 */
[----:B------:R-:W-:-:S04]  /*9f00*/  LEA R6, R24, R11, 0x3 ;  /* 0x0000000b18067211 */ /* 0x000fc800078e18ff */
[----:B------:R-:W-:-:S04]  /*9f10*/  PRMT R6, RZ, 0x654, R6 ;  /* 0x00000654ff067816 */ /* 0x000fc80000000006 */
[----:B------:R1:W-:Y:S01]  /*9f20*/  SYNCS.ARRIVE.TRANS64.RED.A1T0 RZ, [R6+URZ], RZ ;  /* 0x000000ff06ff79a7 */ /* 0x0003e2000810043f */
[----:B------:R-:W-:Y:S05]  /*9f30*/  @P1 BRA `(.L_x_45) ;  /* 0x00000000009c1947 */ /* 0x000fea0003800000 */
[----:B------:R-:W-:Y:S01]  /*9f40*/  ISETP.LT.OR P1, PT, R7, 0x1, !P0 ;  /* 0x000000010700780c */ /* 0x000fe20004721670 */
[----:B------:R-:W-:-:S12]  /*9f50*/  BSSY B0, `(.L_x_46) ;  /* 0x0000024000007945 */ /* 0x000fd80003800000 */
[----:B------:R-:W-:Y:S05]  /*9f60*/  @P1 BRA `(.L_x_47) ;  /* 0x0000000000881947 */ /* 0x000fea0003800000 */
[----:B-1----:R-:W-:Y:S01]  /*9f70*/  IMAD R6, R5, 0x8, R2 ;  /* 0x0000000805067824 */ /* 0x002fe200078e0202 */
[----:B------:R-:W-:Y:S02]  /*9f80*/  SHF.L.U32 R21, R4, 0x1f, RZ ;  /* 0x0000001f04157819 */ /* 0x000fe400000006ff */
[----:B------:R-:W-:Y:S02]  /*9f90*/  ISETP.NE.AND P2, PT, R0, RZ, PT ;  /* 0x000000ff0000720c */ /* 0x000fe40003f45270 */
[----:B------:R-:W1:Y:S02]  /*9fa0*/  SYNCS.PHASECHK.TRANS64.TRYWAIT P1, [R6+URZ+0x12020], R21 ;  /* 0x01202015060075a7 */ /* 0x000e64000802017f */
[----:B-1----:R-:W-:Y:S09]  /*9fb0*/  @!P1 BRA `(.L_x_48) ;  /* 0x0000001800989947 */ /* 0x002ff20003800000 */
.L_x_87:
[----:B------:R-:W-:Y:S05]  /*9fc0*/  @P2 BRA `(.L_x_49) ;  /* 0x0000000000142947 */ /* 0x000fea0003800000 */
[----:B------:R-:W-:Y:S02]  /*9fd0*/  ISETP.NE.AND P1, PT, R14, RZ, PT ;  /* 0x000000ff0e00720c */ /* 0x000fe40003f25270 */
[----:B-1----:R-:W-:-:S04]  /*9fe0*/  MOV R21, 0x4000 ;  /* 0x0000400000157802 */ /* 0x002fc80000000f00 */
[----:B------:R2:W-:Y:S07]  /*9ff0*/  SYNCS.ARRIVE.TRANS64 RZ, [R6+URZ+0x12000], R21 ;  /* 0x0120001506ff79a7 */ /* 0x0005ee000800003f */
[----:B------:R-:W-:Y:S05]  /*a000*/  @!P1 BRA `(.L_x_49) ;  /* 0x0000000000049947 */ /* 0x000fea0003800000 */
[----:B------:R-:W-:Y:S01]  /*a010*/  BPT.TRAP 0x1 ;  /* 0x000000040000795c */ /* 0x000fe20000300000 */
.L_x_49:
[C---:B------:R-:W-:Y:S01]  /*a020*/  IMAD R20, R5.reuse, 0x4000, R2 ;  /* 0x0000400005147824 */ /* 0x040fe200078e0202 */
        /* <DEDUP_REMOVED lines=12> */
[C---:B------:R-:W-:Y:S01]  /*a0f0*/  ISETP.NE.AND P1, PT, R5.reuse, 0x4, PT ;  /* 0x000000040500780c */ /* 0x040fe20003f25270 */
[----:B------:R-:W-:Y:S01]  /*a100*/  USHF.L.U32 UR11, UR11, 0x7, URZ ;  /* 0x000000070b0b7899 */ /* 0x000fe2000800063f */
[----:B------:R-:W-:Y:S01]  /*a110*/  VIADD R8, R8, 0x1 ;  /* 0x0000000108087836 */ /* 0x000fe20000000000 */
[----:B------:R-:W-:Y:S01]  /*a120*/  UIADD3 UR9, UR9, 0x12000, URZ ;  /* 0x0001200009097890 */ /* 0x000fe2000fffe03f */
[----:B-12---:R-:W-:Y:S01]  /*a130*/  SEL R21, RZ, 0x1, P1 ;  /* 0x00000001ff157807 */ /* 0x006fe20000800000 */
[----:B------:R-:W-:Y:S01]  /*a140*/  UIADD3 UR8, UR8, 0x2000, URZ ;  /* 0x0000200008087890 */ /* 0x000fe2000fffe03f */
[----:B------:R-:W-:-:S02]  /*a150*/  SEL R5, R5, RZ, P1 ;  /* 0x000000ff05057207 */ /* 0x000fc40000800000 */
[----:B------:R-:W-:-:S06]  /*a160*/  LOP3.LUT R4, R4, R21, RZ, 0x3c, !PT ;  /* 0x0000001504047212 */ /* 0x000fcc00078e3cff */
[----:B------:R2:W-:Y:S02]  /*a170*/  UTMALDG.4D [UR8], [UR6], desc[UR18] ;  /* 0x00001208060075b4 */ /* 0x0005e40008019000 */
[----:B--2---:R-:W-:Y:S01]  /*a180*/  NOP ;  /* 0x0000000000007918 */ /* 0x004fe20000000000 */
.L_x_47:
[----:B------:R-:W-:Y:S05]  /*a190*/  BSYNC B0 ;  /* 0x0000000000007941 */ /* 0x000fea0003800000 */
.L_x_46:
[----:B------:R-:W-:-:S07]  /*a1a0*/  IADD3 R7, R7, -0x1, RZ ;  /* 0xffffffff07077810 */ /* 0x000fce0007ffe0ff */
.L_x_45:
[----:B------:R-:W-:Y:S01]  /*a1b0*/  ISETP.GT.AND P3, PT, R17, 0x1, PT ;  /* 0x000000011100780c */ /* 0x000fe20003f64270 */
[----:B------:R-:W-:Y:S01]  /*a1c0*/  VIADD R15, R15, 0x1 ;  /* 0x000000010f0f7836 */ /* 0x000fe20000000000 */
[----:B-1----:R-:W-:Y:S01]  /*a1d0*/  IADD3 R6, R24, 0x1, RZ ;  /* 0x0000000118067810 */ /* 0x002fe20007ffe0ff */
[----:B------:R-:W-:Y:S01]  /*a1e0*/  VIADD R17, R17, 0xffffffff ;  /* 0xffffffff11117836 */ /* 0x000fe20000000000 */
[----:B------:R-:W-:Y:S01]  /*a1f0*/  IADD3 R10, R10, 0x80, RZ ;  /* 0x000000800a0a7810 */ /* 0x000fe20007ffe0ff */
[----:B------:R-:W-:Y:S01]  /*a200*/  IMAD.MOV.U32 R21, RZ, RZ, R19 ;  /* 0x000000ffff157224 */ /* 0x000fe200078e0013 */
[----:B------:R-:W-:Y:S02]  /*a210*/  ISETP.NE.AND P1, PT, R15, 0x4, PT ;  /* 0x000000040f00780c */ /* 0x000fe40003f25270 */
[----:B------:R-:W-:Y:S02]  /*a220*/  ISETP.NE.AND P2, PT, R6, 0x4, PT ;  /* 0x000000040600780c */ /* 0x000fe40003f45270 */
[----:B------:R-:W-:-:S02]  /*a230*/  SEL R20, RZ, 0x1, P1 ;  /* 0x00000001ff147807 */ /* 0x000fc40000800000 */
[----:B------:R-:W-:Y:S02]  /*a240*/  SEL R15, R15, RZ, P1 ;  /* 0x000000ff0f0f7207 */ /* 0x000fe40000800000 */
[----:B------:R-:W-:Y:S02]  /*a250*/  LOP3.LUT R3, R3, R20, RZ, 0x3c, !PT ;  /* 0x0000001403037212 */ /* 0x000fe400078e3cff */
[----:B------:R-:W-:Y:S02]  /*a260*/  MOV R20, R18 ;  /* 0x0000001200147202 */ /* 0x000fe40000000f00 */
[----:B------:R-:W-:Y:S01]  /*a270*/  SEL R6, R6, RZ, P2 ;  /* 0x000000ff06067207 */ /* 0x000fe20001000000 */
[----:B------:R-:W-:Y:S06]  /*a280*/  @P3 BRA `(.L_x_50) ;  /* 0xffffffc8006c3947 */ /* 0x000fec000383ffff */
.L_x_37:
[----:B------:R-:W-:Y:S05]  /*a290*/  WARPSYNC.ALL ;  /* 0x0000000000007948 */ /* 0x000fea0003800000 */
[----:B------:R-:W2:Y:S01]  /*a2a0*/  SHFL.BFLY PT, R0, R13, 0x1, 0x1f ;  /* 0x0c201f000d007f89 */ /* 0x000ea200000e0000 */
[----:B------:R-:W-:Y:S01]  /*a2b0*/  BSSY B0, `(.L_x_51) ;  /* 0x0000023000007945 */ /* 0x000fe20003800000 */
[----:B------:R-:W-:Y:S01]  /*a2c0*/  IMAD.MOV.U32 R7, RZ, RZ, 0x7f800000 ;  /* 0x7f800000ff077424 */ /* 0x000fe200078e00ff */
[----:B------:R-:W-:Y:S01]  /*a2d0*/  MOV R8, 0x3f800000 ;  /* 0x3f80000000087802 */ /* 0x000fe20000000f00 */
[----:B------:R-:W3:Y:S01]  /*a2e0*/  SHFL.BFLY PT, R3, R12, 0x1, 0x1f ;  /* 0x0c201f000c037f89 */ /* 0x000ee200000e0000 */
[----:B------:R-:W-:Y:S01]  /*a2f0*/  IMAD.MOV.U32 R4, RZ, RZ, 0x3f800000 ;  /* 0x3f800000ff047424 */ /* 0x000fe200078e00ff */
[----:B------:R-:W-:Y:S01]  /*a300*/  MOV R9, 0x7f800000 ;  /* 0x7f80000000097802 */ /* 0x000fe20000000f00 */
[----:B--2---:R-:W-:Y:S01]  /*a310*/  FADD R0, R0, R13 ;  /* 0x0000000d00007221 */ /* 0x004fe20000000000 */
[----:B---3--:R-:W-:-:S04]  /*a320*/  FADD R14, R3, R12 ;  /* 0x0000000c030e7221 */ /* 0x008fc80000000000 */
[----:B------:R-:W2:Y:S04]  /*a330*/  SHFL.BFLY PT, R5, R0, 0x2, 0x1f ;  /* 0x0c401f0000057f89 */ /* 0x000ea800000e0000 */
[----:B------:R-:W3:Y:S01]  /*a340*/  SHFL.BFLY PT, R15, R14, 0x2, 0x1f ;  /* 0x0c401f000e0f7f89 */ /* 0x000ee200000e0000 */
[C---:B--2---:R-:W-:Y:S01]  /*a350*/  FSETP.NE.AND P0, PT, R0.reuse, -R5, PT ;  /* 0x800000050000720b */ /* 0x044fe20003f05000 */
[----:B------:R-:W-:Y:S01]  /*a360*/  FADD R3, R0, R5 ;  /* 0x0000000500037221 */ /* 0x000fe20000000000 */
[----:B---3--:R-:W-:-:S11]  /*a370*/  FADD R6, R14, R15 ;  /* 0x0000000f0e067221 */ /* 0x008fd60000000000 */
[----:B------:R-:W-:Y:S05]  /*a380*/  @!P0 BRA `(.L_x_52) ;  /* 0x0000000000548947 */ /* 0x000fea0003800000 */
[----:B------:R-:W-:Y:S01]  /*a390*/  VIADD R0, R3, 0x1800000 ;  /* 0x0180000003007836 */ /* 0x000fe20000000000 */
[----:B------:R-:W-:Y:S04]  /*a3a0*/  BSSY B1, `(.L_x_53) ;  /* 0x000000c000017945 */ /* 0x000fe80003800000 */
[----:B------:R-:W-:-:S04]  /*a3b0*/  LOP3.LUT R0, R0, 0x7f800000, RZ, 0xc0, !PT ;  /* 0x7f80000000007812 */ /* 0x000fc800078ec0ff */
[----:B------:R-:W-:-:S13]  /*a3c0*/  ISETP.GT.U32.AND P0, PT, R0, 0x1ffffff, PT ;  /* 0x01ffffff0000780c */ /* 0x000fda0003f04070 */
[----:B------:R-:W-:Y:S05]  /*a3d0*/  @P0 BRA `(.L_x_54) ;  /* 0x0000000000100947 */ /* 0x000fea0003800000 */
[----:B------:R-:W-:-:S07]  /*a3e0*/  MOV R12, 0xa400 ;  /* 0x0000a400000c7802 */ /* 0x000fce0000000f00 */
[----:B-1----:R-:W-:Y:S05]  /*a3f0*/  CALL.REL.NOINC `($__internal_0_$__cuda_sm20_rcp_rn_f32_slowpath) ;  /* 0x00000014009c7944 */ /* 0x002fea0003c00000 */
[----:B------:R-:W-:Y:S01]  /*a400*/  MOV R4, R0 ;  /* 0x0000000000047202 */ /* 0x000fe20000000f00 */
[----:B------:R-:W-:Y:S06]  /*a410*/  BRA `(.L_x_55) ;  /* 0x0000000000107947 */ /* 0x000fec0003800000 */
.L_x_54:
[----:B------:R-:W2:Y:S02]  /*a420*/  MUFU.RCP R4, R3 ;  /* 0x0000000300047308 */ /* 0x000ea40000001000 */
[----:B--2---:R-:W-:-:S04]  /*a430*/  FFMA R0, R3, R4, -1 ;  /* 0xbf80000003007423 */ /* 0x004fc80000000004 */
[----:B------:R-:W-:-:S04]  /*a440*/  FADD.FTZ R5, -R0, -RZ ;  /* 0x800000ff00057221 */ /* 0x000fc80000010100 */
[----:B------:R-:W-:-:S07]  /*a450*/  FFMA R4, R4, R5, R4 ;  /* 0x0000000504047223 */ /* 0x000fce0000000004 */
.L_x_55:
[----:B------:R-:W-:Y:S05]  /*a460*/  BSYNC B1 ;  /* 0x0000000000017941 */ /* 0x000fea0003800000 */
.L_x_53:
[----:B------:R-:W-:Y:S01]  /*a470*/  FSETP.GEU.AND P0, PT, |R3|, 1.175494350822287508e-38, PT ;  /* 0x008000000300780b */ /* 0x000fe20003f0e200 */
[----:B------:R-:W-:-:S12]  /*a480*/  ULDC UR6, c[0x0][0x600] ;  /* 0x0001800000067ab9 */ /* 0x000fd80000000800 */
[----:B------:R-:W-:-:S04]  /*a490*/  @!P0 FMUL R3, R3, 16777216 ;  /* 0x4b80000003038820 */ /* 0x000fc80000400000 */
[----:B------:R-:W2:Y:S02]  /*a4a0*/  MUFU.LG2 R0, R3 ;  /* 0x0000000300007308 */ /* 0x000ea40000000c00 */
[----:B--2---:R-:W-:-:S04]  /*a4b0*/  @!P0 FADD R0, R0, -24 ;  /* 0xc1c0000000008421 */ /* 0x004fc80000000000 */
[----:B------:R-:W-:-:S04]  /*a4c0*/  FMUL R0, R0, 0.69314718246459960938 ;  /* 0x3f31721800007820 */ /* 0x000fc80000400000 */
[----:B------:R-:W-:-:S07]  /*a4d0*/  FFMA R9, R19, UR6, R0 ;  /* 0x0000000613097c23 */ /* 0x000fce0008000000 */
.L_x_52:
[----:B------:R-:W-:Y:S05]  /*a4e0*/  BSYNC B0 ;  /* 0x0000000000007941 */ /* 0x000fea0003800000 */
.L_x_51:
[----:B------:R-:W-:Y:S01]  /*a4f0*/  FSETP.NE.AND P0, PT, R14, -R15, PT ;  /* 0x8000000f0e00720b */ /* 0x000fe20003f05000 */
[----:B------:R-:W-:Y:S01]  /*a500*/  ULDC UR4, c[0x0][0x608] ;  /* 0x0001820000047ab9 */ /* 0x000fe20000000800 */
[----:B------:R-:W-:Y:S01]  /*a510*/  BSSY B0, `(.L_x_56) ;  /* 0x0000029000007945 */ /* 0x000fe20003800000 */
[----:B------:R-:W-:-:S04]  /*a520*/  FMUL R4, R4, UR4 ;  /* 0x0000000404047c20 */ /* 0x000fc80008400000 */
[-C--:B------:R-:W-:Y:S01]  /*a530*/  FMUL R88, R88, R4.reuse ;  /* 0x0000000458587220 */ /* 0x080fe20000400000 */
        /* <DEDUP_REMOVED lines=14> */
[----:B------:R-:W-:Y:S01]  /*a620*/  FMUL R117, R117, R4 ;  /* 0x0000000475757220 */ /* 0x000fe20000400000 */
[----:B------:R-:W-:Y:S06]  /*a630*/  @!P0 BRA `(.L_x_57) ;  /* 0x0000000000588947 */ /* 0x000fec0003800000 */
[----:B------:R-:W-:Y:S01]  /*a640*/  VIADD R0, R6, 0x1800000 ;  /* 0x0180000006007836 */ /* 0x000fe20000000000 */
[----:B------:R-:W-:Y:S04]  /*a650*/  BSSY B1, `(.L_x_58) ;  /* 0x000000d000017945 */ /* 0x000fe80003800000 */
[----:B------:R-:W-:-:S04]  /*a660*/  LOP3.LUT R0, R0, 0x7f800000, RZ, 0xc0, !PT ;  /* 0x7f80000000007812 */ /* 0x000fc800078ec0ff */
[----:B------:R-:W-:-:S13]  /*a670*/  ISETP.GT.U32.AND P0, PT, R0, 0x1ffffff, PT ;  /* 0x01ffffff0000780c */ /* 0x000fda0003f04070 */
[----:B------:R-:W-:Y:S05]  /*a680*/  @P0 BRA `(.L_x_59) ;  /* 0x0000000000140947 */ /* 0x000fea0003800000 */
[----:B------:R-:W-:Y:S02]  /*a690*/  MOV R3, R6 ;  /* 0x0000000600037202 */ /* 0x000fe40000000f00 */
[----:B------:R-:W-:-:S07]  /*a6a0*/  MOV R12, 0xa6c0 ;  /* 0x0000a6c0000c7802 */ /* 0x000fce0000000f00 */
[----:B-1----:R-:W-:Y:S05]  /*a6b0*/  CALL.REL.NOINC `($__internal_0_$__cuda_sm20_rcp_rn_f32_slowpath) ;  /* 0x0000001000ec7944 */ /* 0x002fea0003c00000 */
[----:B------:R-:W-:Y:S01]  /*a6c0*/  IMAD.MOV.U32 R8, RZ, RZ, R0 ;  /* 0x000000ffff087224 */ /* 0x000fe200078e0000 */
[----:B------:R-:W-:Y:S06]  /*a6d0*/  BRA `(.L_x_60) ;  /* 0x0000000000107947 */ /* 0x000fec0003800000 */
.L_x_59:
[----:B------:R-:W2:Y:S02]  /*a6e0*/  MUFU.RCP R3, R6 ;  /* 0x0000000600037308 */ /* 0x000ea40000001000 */
[----:B--2---:R-:W-:-:S04]  /*a6f0*/  FFMA R0, R6, R3, -1 ;  /* 0xbf80000006007423 */ /* 0x004fc80000000003 */
[----:B------:R-:W-:-:S04]  /*a700*/  FADD.FTZ R0, -R0, -RZ ;  /* 0x800000ff00007221 */ /* 0x000fc80000010100 */
[----:B------:R-:W-:-:S07]  /*a710*/  FFMA R8, R3, R0, R3 ;  /* 0x0000000003087223 */ /* 0x000fce0000000003 */
.L_x_60:
[----:B------:R-:W-:Y:S05]  /*a720*/  BSYNC B1 ;  /* 0x0000000000017941 */ /* 0x000fea0003800000 */
.L_x_58:
[----:B------:R-:W-:Y:S01]  /*a730*/  FSETP.GEU.AND P0, PT, |R6|, 1.175494350822287508e-38, PT ;  /* 0x008000000600780b */ /* 0x000fe20003f0e200 */
[----:B------:R-:W-:-:S12]  /*a740*/  ULDC UR4, c[0x0][0x600] ;  /* 0x0001800000047ab9 */ /* 0x000fd80000000800 */
[----:B------:R-:W-:-:S04]  /*a750*/  @!P0 FMUL R6, R6, 16777216 ;  /* 0x4b80000006068820 */ /* 0x000fc80000400000 */
[----:B------:R-:W2:Y:S02]  /*a760*/  MUFU.LG2 R0, R6 ;  /* 0x0000000600007308 */ /* 0x000ea40000000c00 */
[----:B--2---:R-:W-:-:S04]  /*a770*/  @!P0 FADD R0, R0, -24 ;  /* 0xc1c0000000008421 */ /* 0x004fc80000000000 */
[----:B------:R-:W-:-:S04]  /*a780*/  FMUL R7, R0, 0.69314718246459960938 ;  /* 0x3f31721800077820 */ /* 0x000fc80000400000 */
[----:B------:R-:W-:-:S07]  /*a790*/  FFMA R7, R18, UR4, R7 ;  /* 0x0000000412077c23 */ /* 0x000fce0008000007 */
.L_x_57:
[----:B------:R-:W-:Y:S05]  /*a7a0*/  BSYNC B0 ;  /* 0x0000000000007941 */ /* 0x000fea0003800000 */
.L_x_56:
[C---:B------:R-:W-:Y:S01]  /*a7b0*/  LOP3.LUT P0, RZ, R16.reuse, 0x3, RZ, 0xc0, !PT ;  /* 0x0000000310ff7812 */ /* 0x040fe2000780c0ff */
[----:B------:R-:W-:Y:S01]  /*a7c0*/  ULDC UR4, c[0x0][0x608] ;  /* 0x0001820000047ab9 */ /* 0x000fe20000000800 */
[----:B------:R-:W-:Y:S01]  /*a7d0*/  LOP3.LUT R17, R16, 0x7f, RZ, 0xc0, !PT ;  /* 0x0000007f10117812 */ /* 0x000fe200078ec0ff */
[----:B------:R-:W-:Y:S01]  /*a7e0*/  ULDC.64 UR8, c[0x0][0x208] ;  /* 0x0000820000087ab9 */ /* 0x000fe20000000a00 */
[----:B------:R-:W-:Y:S01]  /*a7f0*/  FMUL R8, R8, UR4 ;  /* 0x0000000408087c20 */ /* 0x000fe20008400000 */
[----:B------:R-:W-:Y:S01]  /*a800*/  BSSY B0, `(.L_x_61) ;  /* 0x0000018000007945 */ /* 0x000fe20003800000 */
[----:B------:R-:W-:-:S07]  /*a810*/  SHF.R.U32.HI R18, RZ, 0x5, R17 ;  /* 0x00000005ff127819 */ /* 0x000fce0000011611 */
[----:B------:R-:W-:Y:S05]  /*a820*/  @P0 BRA `(.L_x_62) ;  /* 0x0000000000540947 */ /* 0x000fea0003800000 */
[----:B------:R-:W2:Y:S01]  /*a830*/  S2UR UR4, SR_CTAID.X ;  /* 0x00000000000479c3 */ /* 0x000ea20000002500 */
[----:B------:R-:W-:Y:S02]  /*a840*/  SHF.R.U32.HI R0, RZ, 0x2, R16 ;  /* 0x00000002ff007819 */ /* 0x000fe40000011610 */
[----:B------:R-:W-:Y:S02]  /*a850*/  SHF.L.U32 R3, R18, 0x4, RZ ;  /* 0x0000000412037819 */ /* 0x000fe400000006ff */
[----:B------:R-:W-:-:S04]  /*a860*/  LOP3.LUT R0, R0, 0x7, RZ, 0xc0, !PT ;  /* 0x0000000700007812 */ /* 0x000fc800078ec0ff */
[----:B------:R-:W-:Y:S01]  /*a870*/  LOP3.LUT R0, R3, 0xfffffff0, R0, 0xe2, !PT ;  /* 0xfffffff003007812 */ /* 0x000fe200078ee200 */
[----:B--2---:R-:W-:-:S03]  /*a880*/  USHF.L.U32 UR6, UR4, 0x6, URZ ;  /* 0x0000000604067899 */ /* 0x004fc6000800063f */
[----:B------:R-:W-:Y:S02]  /*a890*/  ULDC.64 UR4, c[0x0][0x688] ;  /* 0x0001a20000047ab9 */ /* 0x000fe40000000a00 */
[----:B------:R-:W-:Y:S02]  /*a8a0*/  UIMAD UR4, UR36, UR4, UR6 ;  /* 0x00000004240472a4 */ /* 0x000fe4000f8e0206 */
[----:B------:R-:W-:Y:S02]  /*a8b0*/  LOP3.LUT R3, R0, UR6, RZ, 0xfc, !PT ;  /* 0x0000000600037c12 */ /* 0x000fe4000f8efcff */
[----:B------:R-:W-:-:S03]  /*a8c0*/  UIMAD UR4, UR37, UR5, UR4 ;  /* 0x00000005250472a4 */ /* 0x000fc6000f8e0204 */
[C---:B------:R-:W-:Y:S01]  /*a8d0*/  VIADD R4, R3.reuse, 0x8 ;  /* 0x0000000803047836 */ /* 0x040fe20000000000 */
[----:B------:R-:W-:Y:S02]  /*a8e0*/  ULDC UR5, c[0x0][0x288] ;  /* 0x0000a20000057ab9 */ /* 0x000fe40000000800 */
[----:B------:R-:W-:Y:S02]  /*a8f0*/  ISETP.GE.U32.AND P0, PT, R3, UR5, PT ;  /* 0x0000000503007c0c */ /* 0x000fe4000bf06070 */
[----:B------:R-:W-:Y:S02]  /*a900*/  IADD3 R0, P2, R0, UR4, RZ ;  /* 0x0000000400007c10 */ /* 0x000fe4000ff5e0ff */
[----:B------:R-:W-:Y:S01]  /*a910*/  ISETP.GE.U32.AND P1, PT, R4, UR5, PT ;  /* 0x0000000504007c0c */ /* 0x000fe2000bf26070 */
[----:B------:R-:W-:Y:S01]  /*a920*/  ULDC.64 UR4, c[0x0][0x680] ;  /* 0x0001a00000047ab9 */ /* 0x000fe20000000a00 */
[----:B------:R-:W-:Y:S02]  /*a930*/  IADD3.X R3, RZ, RZ, RZ, P2, !PT ;  /* 0x000000ffff037210 */ /* 0x000fe400017fe4ff */
[----:B------:R-:W-:-:S04]  /*a940*/  LEA R4, P2, R0, UR4, 0x2 ;  /* 0x0000000400047c11 */ /* 0x000fc8000f8410ff */
[----:B------:R-:W-:-:S05]  /*a950*/  LEA.HI.X R5, R0, UR5, R3, 0x2, P2 ;  /* 0x0000000500057c11 */ /* 0x000fca00090f1403 */
[----:B------:R2:W-:Y:S04]  /*a960*/  @!P0 STG.E desc[UR8][R4.64], R9 ;  /* 0x0000000904008986 */ /* 0x0005e8000c101908 */
[----:B------:R2:W-:Y:S02]  /*a970*/  @!P1 STG.E desc[UR8][R4.64+0x20], R7 ;  /* 0x0000200704009986 */ /* 0x0005e4000c101908 */
.L_x_62:
[----:B------:R-:W-:Y:S05]  /*a980*/  BSYNC B0 ;  /* 0x0000000000007941 */ /* 0x000fea0003800000 */
.L_x_61:
[----:B------:R-:W-:Y:S01]  /*a990*/  ULDC.64 UR4, c[0x0][0x730] ;  /* 0x0001cc0000047ab9 */ /* 0x000fe20000000a00 */
[-C--:B------:R-:W-:Y:S01]  /*a9a0*/  FMUL R19, R90, R8.reuse ;  /* 0x000000085a137220 */ /* 0x080fe20000400000 */
[----:B------:R-:W-:Y:S01]  /*a9b0*/  ISETP.NE.U32.AND P0, PT, RZ, UR4, PT ;  /* 0x00000004ff007c0c */ /* 0x000fe2000bf05070 */
[-C--:B------:R-:W-:Y:S01]  /*a9c0*/  FMUL R91, R91, R8.reuse ;  /* 0x000000085b5b7220 */ /* 0x080fe20000400000 */
[-C--:B------:R-:W-:Y:S01]  /*a9d0*/  FMUL R23, R94, R8.reuse ;  /* 0x000000085e177220 */ /* 0x080fe20000400000 */
[-C--:B------:R-:W-:Y:S01]  /*a9e0*/  FMUL R95, R95, R8.reuse ;  /* 0x000000085f5f7220 */ /* 0x080fe20000400000 */
[----:B------:R-:W-:Y:S01]  /*a9f0*/  ISETP.NE.AND.EX P0, PT, RZ, UR5, PT, P0 ;  /* 0x00000005ff007c0c */ /* 0x000fe2000bf05300 */
        /* <DEDUP_REMOVED lines=12> */
[----:B------:R-:W-:Y:S06]  /*aac0*/  @P0 BRA `(.L_x_63) ;  /* 0x0000000000200947 */ /* 0x000fec0003800000 */
[----:B------:R-:W-:Y:S02]  /*aad0*/  ULDC.64 UR4, c[0x0][0x728] ;  /* 0x0001ca0000047ab9 */ /* 0x000fe40000000a00 */
[----:B------:R-:W-:-:S04]  /*aae0*/  ISETP.NE.U32.AND P0, PT, RZ, UR4, PT ;  /* 0x00000004ff007c0c */ /* 0x000fc8000bf05070 */
[----:B------:R-:W-:-:S13]  /*aaf0*/  ISETP.NE.AND.EX P0, PT, RZ, UR5, PT, P0 ;  /* 0x00000005ff007c0c */ /* 0x000fda000bf05300 */
[----:B------:R-:W-:Y:S05]  /*ab00*/  @!P0 BRA `(.L_x_64) ;  /* 0x00000000000c8947 */ /* 0x000fea0003800000 */
[----:B--2---:R-:W2:Y:S02]  /*ab10*/  LDC.64 R4, c[0x0][0x728] ;  /* 0x0001ca00ff047b82 */ /* 0x004ea40000000a00 */
[----:B--2---:R4:W5:Y:S01]  /*ab20*/  LDG.E R4, desc[UR8][R4.64] ;  /* 0x0000000804047981 */ /* 0x004962000c1e1900 */
[----:B------:R-:W-:Y:S05]  /*ab30*/  BRA `(.L_x_63) ;  /* 0x0000000000047947 */ /* 0x000fea0003800000 */
.L_x_64:
[----:B--2---:R-:W3:Y:S02]  /*ab40*/  LDC R4, c[0x0][0x720] ;  /* 0x0001c800ff047b82 */ /* 0x004ee40000000800 */
.L_x_63:
[----:B------:R-:W-:Y:S01]  /*ab50*/  MOV R0, RZ ;  /* 0x000000ff00007202 */ /* 0x000fe20000000f00 */
[----:B-1-3-5:R-:W-:-:S03]  /*ab60*/  IMAD.MOV.U32 R22, RZ, RZ, R4 ;  /* 0x000000ffff167224 */ /* 0x02afc600078e0004 */
[----:B------:R-:W-:-:S13]  /*ab70*/  LOP3.LUT P0, RZ, R0, 0x1bf, RZ, 0xc0, !PT ;  /* 0x000001bf00ff7812 */ /* 0x000fda000780c0ff */
[----:B------:R-:W-:Y:S05]  /*ab80*/  @!P0 BRA `(.L_x_65) ;  /* 0x0000000000408947 */ /* 0x000fea0003800000 */
[----:B------:R-:W-:Y:S01]  /*ab90*/  MOV R0, 0x0 ;  /* 0x0000000000007802 */ /* 0x000fe20000000f00 */
[----:B------:R-:W-:Y:S01]  /*aba0*/  ULDC.64 UR4, c[0x4][0x68] ;  /* 0x01001a0000047ab9 */ /* 0x000fe20000000a00 */
[----:B------:R-:W-:Y:S01]  /*abb0*/  ULDC.64 UR6, c[0x4][0x8] ;  /* 0x0100020000067ab9 */ /* 0x000fe20000000a00 */
[----:B--2---:R-:W-:Y:S01]  /*abc0*/  MOV R4, UR4 ;  /* 0x0000000400047c02 */ /* 0x004fe20008000f00 */
[----:B------:R1:W2:Y:S01]  /*abd0*/  LDC.64 R14, c[0x4][R0] ;  /* 0x01000000000e7b82 */ /* 0x0002a20000000a00 */
[----:B----4-:R-:W-:Y:S01]  /*abe0*/  IMAD.U32 R5, RZ, RZ, UR5 ;  /* 0x00000005ff057e24 */ /* 0x010fe2000f8e00ff */
[----:B------:R-:W-:Y:S01]  /*abf0*/  ULDC.64 UR4, c[0x4][0x70] ;  /* 0x01001c0000047ab9 */ /* 0x000fe20000000a00 */
[----:B------:R-:W-:Y:S01]  /*ac00*/  MOV R10, UR6 ;  /* 0x00000006000a7c02 */ /* 0x000fe20008000f00 */
[----:B------:R-:W-:Y:S01]  /*ac10*/  IMAD.U32 R7, RZ, RZ, UR5 ;  /* 0x00000005ff077e24 */ /* 0x000fe2000f8e00ff */
[----:B------:R-:W-:Y:S01]  /*ac20*/  MOV R6, UR4 ;  /* 0x0000000400067c02 */ /* 0x000fe20008000f00 */
[----:B------:R-:W-:Y:S01]  /*ac30*/  IMAD.U32 R11, RZ, RZ, UR7 ;  /* 0x00000007ff0b7e24 */ /* 0x000fe2000f8e00ff */
[----:B------:R-:W-:Y:S01]  /*ac40*/  MOV R8, 0x70 ;  /* 0x0000007000087802 */ /* 0x000fe20000000f00 */
[----:B------:R-:W-:Y:S01]  /*ac50*/  IMAD.MOV.U32 R12, RZ, RZ, 0x1 ;  /* 0x00000001ff0c7424 */ /* 0x000fe200078e00ff */
[----:B-1----:R-:W-:-:S07]  /*ac60*/  MOV R13, RZ ;  /* 0x000000ff000d7202 */ /* 0x002fce0000000f00 */
[----:B------:R-:W-:-:S07]  /*ac70*/  LEPC R20, `(.L_x_65) ;  /* 0x000000001014794e */ /* 0x000fce0000000000 */
[----:B--2---:R-:W-:Y:S05]  /*ac80*/  CALL.ABS.NOINC R14 ;  /* 0x000000000e007343 */ /* 0x004fea0003c00000 */
.L_x_65:
[----:B------:R-:W-:-:S13]  /*ac90*/  LOP3.LUT P0, RZ, R2, 0x1bf, RZ, 0xc0, !PT ;  /* 0x000001bf02ff7812 */ /* 0x000fda000780c0ff */
[----:B------:R-:W-:Y:S05]  /*aca0*/  @!P0 BRA `(.L_x_66) ;  /* 0x0000000000408947 */ /* 0x000fea0003800000 */
[----:B------:R-:W-:Y:S01]  /*acb0*/  MOV R0, 0x0 ;  /* 0x0000000000007802 */ /* 0x000fe20000000f00 */
[----:B------:R-:W-:Y:S01]  /*acc0*/  ULDC.64 UR4, c[0x4][0x68] ;  /* 0x01001a0000047ab9 */ /* 0x000fe20000000a00 */
[----:B------:R-:W-:Y:S01]  /*acd0*/  ULDC.64 UR6, c[0x4][0x8] ;  /* 0x0100020000067ab9 */ /* 0x000fe20000000a00 */
[----:B--2---:R-:W-:Y:S01]  /*ace0*/  IMAD.U32 R4, RZ, RZ, UR4 ;  /* 0x00000004ff047e24 */ /* 0x004fe2000f8e00ff */
[----:B------:R1:W2:Y:S01]  /*acf0*/  LDC.64 R14, c[0x4][R0] ;  /* 0x01000000000e7b82 */ /* 0x0002a20000000a00 */
[----:B----4-:R-:W-:Y:S01]  /*ad00*/  MOV R5, UR5 ;  /* 0x0000000500057c02 */ /* 0x010fe20008000f00 */
[----:B------:R-:W-:Y:S01]  /*ad10*/  ULDC.64 UR4, c[0x4][0x70] ;  /* 0x01001c0000047ab9 */ /* 0x000fe20000000a00 */
[----:B------:R-:W-:Y:S01]  /*ad20*/  IMAD.U32 R10, RZ, RZ, UR6 ;  /* 0x00000006ff0a7e24 */ /* 0x000fe2000f8e00ff */
[----:B------:R-:W-:Y:S01]  /*ad30*/  MOV R7, UR5 ;  /* 0x0000000500077c02 */ /* 0x000fe20008000f00 */
[----:B------:R-:W-:Y:S01]  /*ad40*/  IMAD.U32 R6, RZ, RZ, UR4 ;  /* 0x00000004ff067e24 */ /* 0x000fe2000f8e00ff */
[----:B------:R-:W-:Y:S01]  /*ad50*/  MOV R11, UR7 ;  /* 0x00000007000b7c02 */ /* 0x000fe20008000f00 */
[----:B------:R-:W-:Y:S01]  /*ad60*/  IMAD.MOV.U32 R8, RZ, RZ, 0x70 ;  /* 0x00000070ff087424 */ /* 0x000fe200078e00ff */
[----:B------:R-:W-:Y:S01]  /*ad70*/  MOV R12, 0x1 ;  /* 0x00000001000c7802 */ /* 0x000fe20000000f00 */
[----:B-1----:R-:W-:-:S07]  /*ad80*/  IMAD.MOV.U32 R13, RZ, RZ, RZ ;  /* 0x000000ffff0d7224 */ /* 0x002fce00078e00ff */
[----:B------:R-:W-:-:S07]  /*ad90*/  LEPC R20, `(.L_x_66) ;  /* 0x000000001014794e */ /* 0x000fce0000000000 */
[----:B--2---:R-:W-:Y:S05]  /*ada0*/  CALL.ABS.NOINC R14 ;  /* 0x000000000e007343 */ /* 0x004fea0003c00000 */
.L_x_66:
[----:B------:R-:W-:Y:S01]  /*adb0*/  ULDC.64 UR4, c[0x0][0x730] ;  /* 0x0001cc0000047ab9 */ /* 0x000fe20000000a00 */
[----:B------:R-:W-:Y:S01]  /*adc0*/  SHF.L.U32 R0, R16, 0x5, RZ ;  /* 0x0000000510007819 */ /* 0x000fe200000006ff */
[----:B------:R-:W-:Y:S01]  /*add0*/  VIADD R17, R17, 0x1f ;  /* 0x0000001f11117836 */ /* 0x000fe20000000000 */
[----:B------:R-:W-:Y:S02]  /*ade0*/  ISETP.NE.U32.AND P0, PT, RZ, UR4, PT ;  /* 0x00000004ff007c0c */ /* 0x000fe4000bf05070 */
[----:B--2---:R-:W-:Y:S02]  /*adf0*/  SHF.R.U32.HI R4, RZ, 0x1, R16 ;  /* 0x00000001ff047819 */ /* 0x004fe40000011610 */
[----:B------:R-:W-:Y:S02]  /*ae00*/  ISETP.NE.AND.EX P0, PT, RZ, UR5, PT, P0 ;  /* 0x00000005ff007c0c */ /* 0x000fe4000bf05300 */
[C---:B------:R-:W-:Y:S02]  /*ae10*/  LOP3.LUT R3, R0.reuse, 0xc0, RZ, 0xc0, !PT ;  /* 0x000000c000037812 */ /* 0x040fe400078ec0ff */
[----:B----4-:R-:W-:-:S02]  /*ae20*/  LOP3.LUT R5, R0, 0x20, RZ, 0xc0, !PT ;  /* 0x0000002000057812 */ /* 0x010fc400078ec0ff */
[----:B------:R-:W-:Y:S01]  /*ae30*/  LOP3.LUT R3, R3, 0x8, R4, 0xf8, !PT ;  /* 0x0000000803037812 */ /* 0x000fe200078ef804 */
[----:B------:R-:W-:Y:S01]  /*ae40*/  IMAD.SHL.U32 R4, R16, 0x4, RZ ;  /* 0x0000000410047824 */ /* 0x000fe200078e00ff */
[----:B------:R-:W-:Y:S02]  /*ae50*/  LEA R5, R18, R5, 0x9 ;  /* 0x0000000512057211 */ /* 0x000fe400078e48ff */
[----:B------:R-:W-:Y:S02]  /*ae60*/  LOP3.LUT R0, R0, 0x100, RZ, 0xc0, !PT ;  /* 0x0000010000007812 */ /* 0x000fe400078ec0ff */
[----:B------:R-:W-:Y:S01]  /*ae70*/  LOP3.LUT R3, R3, 0x18, R4, 0x78, !PT ;  /* 0x0000001803037812 */ /* 0x000fe200078e7804 */
[----:B------:R-:W1:Y:S01]  /*ae80*/  @P0 LDC R22, c[0x0][0x720] ;  /* 0x0001c800ff160b82 */ /* 0x000e620000000800 */
[----:B------:R-:W-:Y:S02]  /*ae90*/  ISETP.GT.U32.AND P1, PT, R17, 0x3e, PT ;  /* 0x0000003e1100780c */ /* 0x000fe40003f24070 */
[----:B------:R-:W-:-:S02]  /*aea0*/  IADD3 R3, R3, R5, R0 ;  /* 0x0000000503037210 */ /* 0x000fc40007ffe000 */
[----:B------:R-:W-:-:S03]  /*aeb0*/  LOP3.LUT P0, RZ, R16, 0x4, RZ, 0xc0, !PT ;  /* 0x0000000410ff7812 */ /* 0x000fc6000780c0ff */
[----:B------:R-:W-:Y:S02]  /*aec0*/  IMAD R3, R3, 0x2, R2 ;  /* 0x0000000203037824 */ /* 0x000fe400078e0202 */
[-C--:B-1----:R-:W-:Y:S01]  /*aed0*/  FMUL R5, R19, R22.reuse ;  /* 0x0000001613057220 */ /* 0x082fe20000400000 */
        /* <DEDUP_REMOVED lines=15> */
[----:B------:R-:W-:Y:S01]  /*afd0*/  F2FP.BF16.F32.PACK_AB R5, R0, R5 ;  /* 0x000000050005723e */ /* 0x000fe200000010ff */
[-C--:B------:R-:W-:Y:S01]  /*afe0*/  FMUL R105, R105, R22.reuse ;  /* 0x0000001669697220 */ /* 0x080fe20000400000 */
[----:B------:R-:W-:Y:S01]  /*aff0*/  MOV R0, 0x10 ;  /* 0x0000001000007802 */ /* 0x000fe20000000f00 */
[-C--:B------:R-:W-:Y:S01]  /*b000*/  FMUL R104, R104, R22.reuse ;  /* 0x0000001668687220 */ /* 0x080fe20000400000 */
[----:B------:R-:W-:Y:S01]  /*b010*/  F2FP.BF16.F32.PACK_AB R7, R8, R7 ;  /* 0x000000070807723e */ /* 0x000fe200000010ff */
[-C--:B------:R-:W-:Y:S01]  /*b020*/  FMUL R13, R107, R22.reuse ;  /* 0x000000166b0d7220 */ /* 0x080fe20000400000 */
[----:B------:R-:W-:Y:S01]  /*b030*/  F2FP.BF16.F32.PACK_AB R9, R10, R9 ;  /* 0x000000090a09723e */ /* 0x000fe200000010ff */
        /* <DEDUP_REMOVED lines=13> */
[----:B------:R-:W-:-:S02]  /*b110*/  F2FP.BF16.F32.PACK_AB R4, R89, R4 ;  /* 0x000000045904723e */ /* 0x000fc400000010ff */
[----:B------:R-:W-:Y:S02]  /*b120*/  F2FP.BF16.F32.PACK_AB R6, R93, R6 ;  /* 0x000000065d06723e */ /* 0x000fe400000010ff */
[----:B------:R-:W-:Y:S02]  /*b130*/  F2FP.BF16.F32.PACK_AB R8, R97, R96 ;  /* 0x000000606108723e */ /* 0x000fe400000010ff */
[----:B------:R-:W-:Y:S02]  /*b140*/  F2FP.BF16.F32.PACK_AB R10, R101, R100 ;  /* 0x00000064650a723e */ /* 0x000fe400000010ff */
[----:B------:R-:W-:Y:S02]  /*b150*/  F2FP.BF16.F32.PACK_AB R11, R12, R11 ;  /* 0x0000000b0c0b723e */ /* 0x000fe400000010ff */
[----:B------:R-:W-:Y:S01]  /*b160*/  SEL R0, R0, 0xfffffff0, !P0 ;  /* 0xfffffff000007807 */ /* 0x000fe20004000000 */
[----:B------:R-:W-:Y:S06]  /*b170*/  @P1 BRA `(.L_x_67) ;  /* 0x0000000000041947 */ /* 0x000fec0003800000 */
[----:B------:R-:W-:-:S04]  /*b180*/  DEPBAR.LE SB0, 0x1 ;  /* 0x000080400000791a */ /* 0x000fc80000000000 */
.L_x_67:
[----:B------:R-:W-:Y:S05]  /*b190*/  WARPSYNC.ALL ;  /* 0x0000000000007948 */ /* 0x000fea0003800000 */
[----:B------:R-:W-:Y:S01]  /*b1a0*/  BAR.SYNC.DEFER_BLOCKING 0x1, 0x80 ;  /* 0x0042000000007b1d */ /* 0x000fe20000010000 */
[----:B------:R-:W-:Y:S02]  /*b1b0*/  LEA R0, R0, R3, 0x1 ;  /* 0x0000000300007211 */ /* 0x000fe400078e08ff */
[----:B------:R-:W-:Y:S02]  /*b1c0*/  F2FP.BF16.F32.PACK_AB R13, R13, R14 ;  /* 0x0000000e0d0d723e */ /* 0x000fe400000010ff */
[----:B------:R-:W-:Y:S01]  /*b1d0*/  F2FP.BF16.F32.PACK_AB R15, R15, R16 ;  /* 0x000000100f0f723e */ /* 0x000fe200000010ff */
[----:B------:R-:W-:Y:S01]  /*b1e0*/  BSSY B0, `(.L_x_68) ;  /* 0x000001d000007945 */ /* 0x000fe20003800000 */
[----:B------:R-:W-:-:S02]  /*b1f0*/  F2FP.BF16.F32.PACK_AB R17, R17, R18 ;  /* 0x000000121111723e */ /* 0x000fc400000010ff */
[----:B------:R-:W-:Y:S02]  /*b200*/  F2FP.BF16.F32.PACK_AB R12, R105, R104 ;  /* 0x00000068690c723e */ /* 0x000fe400000010ff */
[----:B------:R-:W-:Y:S02]  /*b210*/  F2FP.BF16.F32.PACK_AB R14, R109, R108 ;  /* 0x0000006c6d0e723e */ /* 0x000fe400000010ff */
[----:B------:R-:W-:Y:S02]  /*b220*/  F2FP.BF16.F32.PACK_AB R16, R113, R112 ;  /* 0x000000707110723e */ /* 0x000fe400000010ff */
[----:B------:R-:W-:Y:S02]  /*b230*/  F2FP.BF16.F32.PACK_AB R18, R117, R116 ;  /* 0x000000747512723e */ /* 0x000fe400000010ff */
[----:B------:R-:W-:Y:S01]  /*b240*/  F2FP.BF16.F32.PACK_AB R19, R19, R20 ;  /* 0x000000141313723e */ /* 0x000fe200000010ff */
[----:B------:R1:W-:Y:S04]  /*b250*/  STSM.16.M88.4 [R3], R4 ;  /* 0x0000000403007844 */ /* 0x0003e80000000200 */
[----:B------:R1:W-:Y:S01]  /*b260*/  STSM.16.M88.4 [R0], R8 ;  /* 0x0000000800007844 */ /* 0x0003e20000000200 */
[----:B------:R-:W-:Y:S01]  /*b270*/  @!PT LDS RZ, [RZ] ;  /* 0x00000000fffff984 */ /* 0x000fe20000000800 */
[----:B------:R-:W-:Y:S01]  /*b280*/  @!PT LDS RZ, [RZ] ;  /* 0x00000000fffff984 */ /* 0x000fe20000000800 */
[----:B------:R-:W-:Y:S01]  /*b290*/  @!PT LDS RZ, [RZ] ;  /* 0x00000000fffff984 */ /* 0x000fe20000000800 */
[----:B------:R-:W-:Y:S01]  /*b2a0*/  @!PT LDS RZ, [RZ] ;  /* 0x00000000fffff984 */ /* 0x000fe20000000800 */
[----:B------:R2:W-:Y:S06]  /*b2b0*/  MEMBAR.ALL.CTA ;  /* 0x0000000000007992 */ /* 0x0005ec0000008000 */
[----:B--2---:R-:W2:Y:S02]  /*b2c0*/  FENCE.VIEW.ASYNC.S ;  /* 0x00000000000073c6 */ /* 0x004ea40000000000 */
[----:B--2---:R-:W-:Y:S06]  /*b2d0*/  BAR.SYNC.DEFER_BLOCKING 0x1, 0x80 ;  /* 0x0042000000007b1d */ /* 0x004fec0000010000 */
[----:B------:R-:W-:Y:S05]  /*b2e0*/  @P1 BRA `(.L_x_69) ;  /* 0x0000000000301947 */ /* 0x000fea0003800000 */
[----:B------:R-:W2:Y:S01]  /*b2f0*/  S2UR UR10, SR_CTAID.X ;  /* 0x00000000000a79c3 */ /* 0x000ea20000002500 */
[----:B------:R-:W-:Y:S01]  /*b300*/  ULDC.64 UR4, c[0x0][0x198] ;  /* 0x0000660000047ab9 */ /* 0x000fe20000000a00 */
[----:B------:R-:W-:Y:S01]  /*b310*/  R2UR UR8, R2 ;  /* 0x00000000020872ca */ /* 0x000fe200000e0000 */
[----:B------:R-:W-:Y:S01]  /*b320*/  UIADD3 UR4, UP0, UR4, 0x670, URZ ;  /* 0x0000067004047890 */ /* 0x000fe2000ff1e03f */
[----:B------:R-:W-:Y:S01]  /*b330*/  UMOV UR9, URZ ;  /* 0x0000003f00097c82 */ /* 0x000fe20008000000 */
[----:B------:R-:W-:Y:S02]  /*b340*/  UMOV UR11, UR36 ;  /* 0x00000024000b7c82 */ /* 0x000fe40008000000 */
[----:B------:R-:W-:Y:S01]  /*b350*/  UIADD3.X UR5, URZ, UR5, URZ, UP0, !UPT ;  /* 0x000000053f057290 */ /* 0x000fe200087fe43f */
[----:B------:R-:W-:Y:S01]  /*b360*/  UMOV UR12, UR37 ;  /* 0x00000025000c7c82 */ /* 0x000fe20008000000 */
[----:B--2---:R-:W-:-:S09]  /*b370*/  USHF.L.U32 UR10, UR10, 0x6, URZ ;  /* 0x000000060a0a7899 */ /* 0x004fd2000800063f */
[----:B------:R2:W-:Y:S01]  /*b380*/  UTMASTG.4D [UR8], [UR4] ;  /* 0x00000008040073b5 */ /* 0x0005e20008018000 */
[----:B------:R0:W-:Y:S01]  /*b390*/  UTMACMDFLUSH ;  /* 0x00000000000079b7 */ /* 0x0001e20000000000 */
[----:B--2---:R-:W-:-:S04]  /*b3a0*/  DEPBAR.LE SB0, 0x1 ;  /* 0x000080400000791a */ /* 0x004fc80000000000 */
.L_x_69:
[----:B------:R-:W-:Y:S05]  /*b3b0*/  BSYNC B0 ;  /* 0x0000000000007941 */ /* 0x000fea0003800000 */
.L_x_68:
[----:B------:R-:W-:Y:S06]  /*b3c0*/  BAR.SYNC.DEFER_BLOCKING 0x1, 0x80 ;  /* 0x0042000000007b1d */ /* 0x000fec0000010000 */
[----:B------:R-:W-:Y:S01]  /*b3d0*/  BSSY B0, `(.L_x_70) ;  /* 0x0000017000007945 */ /* 0x000fe20003800000 */
[----:B------:R2:W-:Y:S04]  /*b3e0*/  STSM.16.M88.4 [R3+0x1000], R12 ;  /* 0x0010000c03007844 */ /* 0x0005e80000000200 */
[----:B------:R2:W-:Y:S01]  /*b3f0*/  STSM.16.M88.4 [R0+0x1000], R16 ;  /* 0x0010001000007844 */ /* 0x0005e20000000200 */
[----:B------:R-:W-:Y:S01]  /*b400*/  @!PT LDS RZ, [RZ] ;  /* 0x00000000fffff984 */ /* 0x000fe20000000800 */
[----:B------:R-:W-:Y:S01]  /*b410*/  @!PT LDS RZ, [RZ] ;  /* 0x00000000fffff984 */ /* 0x000fe20000000800 */
[----:B------:R-:W-:Y:S01]  /*b420*/  @!PT LDS RZ, [RZ] ;  /* 0x00000000fffff984 */ /* 0x000fe20000000800 */
[----:B------:R-:W-:Y:S01]  /*b430*/  @!PT LDS RZ, [RZ] ;  /* 0x00000000fffff984 */ /* 0x000fe20000000800 */
[----:B------:R3:W-:Y:S06]  /*b440*/  MEMBAR.ALL.CTA ;  /* 0x0000000000007992 */ /* 0x0007ec0000008000 */
[----:B---3--:R-:W3:Y:S02]  /*b450*/  FENCE.VIEW.ASYNC.S ;  /* 0x00000000000073c6 */ /* 0x008ee40000000000 */
[----:B---3--:R-:W-:Y:S06]  /*b460*/  BAR.SYNC.DEFER_BLOCKING 0x1, 0x80 ;  /* 0x0042000000007b1d */ /* 0x008fec0000010000 */
[----:B------:R-:W-:Y:S05]  /*b470*/  @P1 BRA `(.L_x_71) ;  /* 0x0000000000301947 */ /* 0x000fea0003800000 */
[----:B------:R-:W3:Y:S01]  /*b480*/  S2UR UR10, SR_CTAID.X ;  /* 0x00000000000a79c3 */ /* 0x000ee20000002500 */
[----:B------:R-:W-:Y:S01]  /*b490*/  R2UR UR8, R2 ;  /* 0x00000000020872ca */ /* 0x000fe200000e0000 */
[----:B------:R-:W-:Y:S01]  /*b4a0*/  ULDC.64 UR4, c[0x0][0x198] ;  /* 0x0000660000047ab9 */ /* 0x000fe20000000a00 */
[----:B------:R-:W-:Y:S01]  /*b4b0*/  UMOV UR9, 0x20 ;  /* 0x0000002000097882 */ /* 0x000fe20000000000 */
[----:B------:R-:W-:Y:S01]  /*b4c0*/  UIADD3 UR4, UP0, UR4, 0x670, URZ ;  /* 0x0000067004047890 */ /* 0x000fe2000ff1e03f */
[----:B------:R-:W-:Y:S01]  /*b4d0*/  UMOV UR11, UR36 ;  /* 0x00000024000b7c82 */ /* 0x000fe20008000000 */
[----:B------:R-:W-:Y:S02]  /*b4e0*/  UMOV UR12, UR37 ;  /* 0x00000025000c7c82 */ /* 0x000fe40008000000 */
[----:B------:R-:W-:-:S06]  /*b4f0*/  UIADD3.X UR5, URZ, UR5, URZ, UP0, !UPT ;  /* 0x000000053f057290 */ /* 0x000fcc00087fe43f */
[----:B------:R-:W-:Y:S02]  /*b500*/  UIADD3 UR8, UR8, 0x1000, URZ ;  /* 0x0000100008087890 */ /* 0x000fe4000fffe03f */
[----:B---3--:R-:W-:-:S09]  /*b510*/  USHF.L.U32 UR10, UR10, 0x6, URZ ;  /* 0x000000060a0a7899 */ /* 0x008fd2000800063f */
[----:B------:R3:W-:Y:S02]  /*b520*/  UTMASTG.4D [UR8], [UR4] ;  /* 0x00000008040073b5 */ /* 0x0007e40008018000 */
[----:B---3--:R0:W-:Y:S02]  /*b530*/  UTMACMDFLUSH ;  /* 0x00000000000079b7 */ /* 0x0081e40000000000 */
.L_x_71:
[----:B------:R-:W-:Y:S05]  /*b540*/  BSYNC B0 ;  /* 0x0000000000007941 */ /* 0x000fea0003800000 */
.L_x_70:
[----:B------:R-:W-:-:S04]  /*b550*/  DEPBAR.LE SB0, 0x0 ;  /* 0x000080000000791a */ /* 0x000fc80000000000 */
[----:B------:R-:W-:Y:S05]  /*b560*/  EXIT ;  /* 0x000000000000794d */ /* 0x000fea0003800000 */
.L_x_7:
[----:B-1----:R1:W2:Y:S02]  /*b570*/  SYNCS.PHASECHK.TRANS64.TRYWAIT P2, [R3+URZ+0x12048], R2 ;  /* 0x01204802030075a7 */ /* 0x0022a4000804017f */
[----:B--2---:R-:W-:Y:S05]  /*b580*/  @!P2 NANOSLEEP.SYNCS 0x989680 ;  /* 0x009896800000a95d */ /* 0x004fea0003900000 */
[----:B------:R-:W2:Y:S02]  /*b590*/  @!P2 SYNCS.PHASECHK.TRANS64 P2, [R3+URZ+0x12048], R2 ;  /* 0x012048020300a5a7 */ /* 0x000ea4000804007f */
[----:B--2---:R-:W-:Y:S05]  /*b5a0*/  @!P2 BRA `(.L_x_7) ;  /* 0xfffffffc00f0a947 */ /* 0x004fea000383ffff */
[----:B------:R-:W-:Y:S05]  /*b5b0*/  BRA `(.L_x_72) ;  /* 0xffffff5000447947 */ /* 0x000fea000383ffff */
.L_x_12:
[----:B-1----:R1:W2:Y:S02]  /*b5c0*/  SYNCS.PHASECHK.TRANS64.TRYWAIT P1, [R3+URZ+0x12020], R2 ;  /* 0x01202002030075a7 */ /* 0x0022a4000802017f */
[----:B--2---:R-:W-:Y:S05]  /*b5d0*/  @!P1 NANOSLEEP.SYNCS 0x989680 ;  /* 0x009896800000995d */ /* 0x004fea0003900000 */
[----:B------:R-:W2:Y:S02]  /*b5e0*/  @!P1 SYNCS.PHASECHK.TRANS64 P1, [R3+URZ+0x12020], R2 ;  /* 0x01202002030095a7 */ /* 0x000ea4000802007f */
[----:B--2---:R-:W-:Y:S05]  /*b5f0*/  @!P1 BRA `(.L_x_12) ;  /* 0xfffffffc00f09947 */ /* 0x004fea000383ffff */
[----:B------:R-:W-:Y:S05]  /*b600*/  BRA `(.L_x_73) ;  /* 0xffffff5000e47947 */ /* 0x000fea000383ffff */
.L_x_14:
[----:B-1----:R1:W2:Y:S02]  /*b610*/  SYNCS.PHASECHK.TRANS64.TRYWAIT P1, [R2+URZ+0x12020], R3 ;  /* 0x01202003020075a7 */ /* 0x0022a4000802017f */
[----:B--2---:R-:W-:Y:S05]  /*b620*/  @!P1 NANOSLEEP.SYNCS 0x989680 ;  /* 0x009896800000995d */ /* 0x004fea0003900000 */
[----:B------:R-:W2:Y:S02]  /*b630*/  @!P1 SYNCS.PHASECHK.TRANS64 P1, [R2+URZ+0x12020], R3 ;  /* 0x01202003020095a7 */ /* 0x000ea4000802007f */
[----:B--2---:R-:W-:Y:S05]  /*b640*/  @!P1 BRA `(.L_x_14) ;  /* 0xfffffffc00f09947 */ /* 0x004fea000383ffff */
[----:B------:R-:W-:Y:S05]  /*b650*/  BRA `(.L_x_74) ;  /* 0xffffff54003c7947 */ /* 0x000fea000383ffff */
.L_x_17:
[----:B-1----:R1:W2:Y:S02]  /*b660*/  SYNCS.PHASECHK.TRANS64.TRYWAIT P1, [R3+URZ+0x12020], R4 ;  /* 0x01202004030075a7 */ /* 0x0022a4000802017f */
[----:B--2---:R-:W-:Y:S05]  /*b670*/  @!P1 NANOSLEEP.SYNCS 0x989680 ;  /* 0x009896800000995d */ /* 0x004fea0003900000 */
[----:B------:R-:W2:Y:S02]  /*b680*/  @!P1 SYNCS.PHASECHK.TRANS64 P1, [R3+URZ+0x12020], R4 ;  /* 0x01202004030095a7 */ /* 0x000ea4000802007f */
[----:B--2---:R-:W-:Y:S05]  /*b690*/  @!P1 BRA `(.L_x_17) ;  /* 0xfffffffc00f09947 */ /* 0x004fea000383ffff */
[----:B------:R-:W-:Y:S05]  /*b6a0*/  BRA `(.L_x_75) ;  /* 0xffffff5400b07947 */ /* 0x000fea000383ffff */
.L_x_19:
[----:B-1----:R1:W2:Y:S02]  /*b6b0*/  SYNCS.PHASECHK.TRANS64.TRYWAIT P1, [R3+URZ+0x12020], R2 ;  /* 0x01202002030075a7 */ /* 0x0022a4000802017f */
[----:B--2---:R-:W-:Y:S05]  /*b6c0*/  @!P1 NANOSLEEP.SYNCS 0x989680 ;  /* 0x009896800000995d */ /* 0x004fea0003900000 */
[----:B------:R-:W2:Y:S02]  /*b6d0*/  @!P1 SYNCS.PHASECHK.TRANS64 P1, [R3+URZ+0x12020], R2 ;  /* 0x01202002030095a7 */ /* 0x000ea4000802007f */
[----:B--2---:R-:W-:Y:S05]  /*b6e0*/  @!P1 BRA `(.L_x_19) ;  /* 0xfffffffc00f09947 */ /* 0x004fea000383ffff */
[----:B------:R-:W-:Y:S05]  /*b6f0*/  BRA `(.L_x_76) ;  /* 0xffffff5800207947 */ /* 0x000fea000383ffff */
.L_x_21:
[----:B-1----:R1:W2:Y:S02]  /*b700*/  SYNCS.PHASECHK.TRANS64.TRYWAIT P1, [R2+URZ+0x12040], R89 ;  /* 0x01204059020075a7 */ /* 0x0022a4000802017f */
[----:B--2---:R-:W-:Y:S05]  /*b710*/  @!P1 NANOSLEEP.SYNCS 0x989680 ;  /* 0x009896800000995d */ /* 0x004fea0003900000 */
[----:B------:R-:W2:Y:S02]  /*b720*/  @!P1 SYNCS.PHASECHK.TRANS64 P1, [R2+URZ+0x12040], R89 ;  /* 0x01204059020095a7 */ /* 0x000ea4000802007f */
[----:B--2---:R-:W-:Y:S05]  /*b730*/  @!P1 BRA `(.L_x_21) ;  /* 0xfffffffc00f09947 */ /* 0x004fea000383ffff */
[----:B------:R-:W-:Y:S05]  /*b740*/  BRA `(.L_x_77) ;  /* 0xffffff5800987947 */ /* 0x000fea000383ffff */
.L_x_22:
[----:B--2---:R2:W3:Y:S02]  /*b750*/  SYNCS.PHASECHK.TRANS64.TRYWAIT P1, [R2+URZ+0x12000], R89 ;  /* 0x01200059020075a7 */ /* 0x0044e4000802017f */
[----:B---3--:R-:W-:Y:S05]  /*b760*/  @!P1 NANOSLEEP.SYNCS 0x989680 ;  /* 0x009896800000995d */ /* 0x008fea0003900000 */
[----:B------:R-:W3:Y:S02]  /*b770*/  @!P1 SYNCS.PHASECHK.TRANS64 P1, [R2+URZ+0x12000], R89 ;  /* 0x01200059020095a7 */ /* 0x000ee4000802007f */
[----:B---3--:R-:W-:Y:S05]  /*b780*/  @!P1 BRA `(.L_x_22) ;  /* 0xfffffffc00f09947 */ /* 0x008fea000383ffff */
[----:B------:R-:W-:Y:S05]  /*b790*/  BRA `(.L_x_78) ;  /* 0xffffff5800a47947 */ /* 0x000fea000383ffff */
.L_x_23:
[----:B--2---:R2:W3:Y:S02]  /*b7a0*/  SYNCS.PHASECHK.TRANS64.TRYWAIT P6, [R2+URZ+0x12008], R89 ;  /* 0x01200859020075a7 */ /* 0x0044e400080c017f */
[----:B---3--:R-:W-:Y:S05]  /*b7b0*/  @!P6 NANOSLEEP.SYNCS 0x989680 ;  /* 0x009896800000e95d */ /* 0x008fea0003900000 */
[----:B------:R-:W3:Y:S02]  /*b7c0*/  @!P6 SYNCS.PHASECHK.TRANS64 P6, [R2+URZ+0x12008], R89 ;  /* 0x012008590200e5a7 */ /* 0x000ee400080c007f */
[----:B---3--:R-:W-:Y:S05]  /*b7d0*/  @!P6 BRA `(.L_x_23) ;  /* 0xfffffffc00f0e947 */ /* 0x008fea000383ffff */
[----:B------:R-:W-:Y:S05]  /*b7e0*/  BRA `(.L_x_79) ;  /* 0xffffff6c00dc7947 */ /* 0x000fea000383ffff */
.L_x_25:
[----:B--2---:R2:W3:Y:S02]  /*b7f0*/  SYNCS.PHASECHK.TRANS64.TRYWAIT P2, [R19+URZ+0x12000], R14 ;  /* 0x0120000e130075a7 */ /* 0x0044e4000804017f */
[----:B---3--:R-:W-:Y:S05]  /*b800*/  @!P2 NANOSLEEP.SYNCS 0x989680 ;  /* 0x009896800000a95d */ /* 0x008fea0003900000 */
[----:B------:R-:W3:Y:S02]  /*b810*/  @!P2 SYNCS.PHASECHK.TRANS64 P2, [R19+URZ+0x12000], R14 ;  /* 0x0120000e1300a5a7 */ /* 0x000ee4000804007f */
[----:B---3--:R-:W-:Y:S05]  /*b820*/  @!P2 BRA `(.L_x_25) ;  /* 0xfffffffc00f0a947 */ /* 0x008fea000383ffff */
[----:B------:R-:W-:Y:S05]  /*b830*/  BRA `(.L_x_80) ;  /* 0xffffff8400cc7947 */ /* 0x000fea000383ffff */
.L_x_28:
[----:B--2---:R2:W3:Y:S02]  /*b840*/  SYNCS.PHASECHK.TRANS64.TRYWAIT P3, [R14+URZ+0x12020], R19 ;  /* 0x012020130e0075a7 */ /* 0x0044e4000806017f */
[----:B---3--:R-:W-:Y:S05]  /*b850*/  @!P3 NANOSLEEP.SYNCS 0x989680 ;  /* 0x009896800000b95d */ /* 0x008fea0003900000 */
[----:B------:R-:W3:Y:S02]  /*b860*/  @!P3 SYNCS.PHASECHK.TRANS64 P3, [R14+URZ+0x12020], R19 ;  /* 0x012020130e00b5a7 */ /* 0x000ee4000806007f */
[----:B---3--:R-:W-:Y:S05]  /*b870*/  @!P3 BRA `(.L_x_28) ;  /* 0xfffffffc00f0b947 */ /* 0x008fea000383ffff */
[----:B------:R-:W-:Y:S05]  /*b880*/  BRA `(.L_x_81) ;  /* 0xffffff8800347947 */ /* 0x000fea000383ffff */
.L_x_30:
[----:B--2---:R2:W3:Y:S02]  /*b890*/  SYNCS.PHASECHK.TRANS64.TRYWAIT P4, [R120+URZ+0x12000], R121 ;  /* 0x01200079780075a7 */ /* 0x0044e4000808017f */
[----:B---3--:R-:W-:Y:S05]  /*b8a0*/  @!P4 NANOSLEEP.SYNCS 0x989680 ;  /* 0x009896800000c95d */ /* 0x008fea0003900000 */
[----:B------:R-:W3:Y:S02]  /*b8b0*/  @!P4 SYNCS.PHASECHK.TRANS64 P4, [R120+URZ+0x12000], R121 ;  /* 0x012000797800c5a7 */ /* 0x000ee4000808007f */
[----:B---3--:R-:W-:Y:S05]  /*b8c0*/  @!P4 BRA `(.L_x_30) ;  /* 0xfffffffc00f0c947 */ /* 0x008fea000383ffff */
[----:B------:R-:W-:Y:S05]  /*b8d0*/  BRA `(.L_x_82) ;  /* 0xffffff90001c7947 */ /* 0x000fea000383ffff */
.L_x_34:
[----:B--2---:R2:W3:Y:S02]  /*b8e0*/  SYNCS.PHASECHK.TRANS64.TRYWAIT P2, [R14+URZ+0x12020], R21 ;  /* 0x012020150e0075a7 */ /* 0x0044e4000804017f */
[----:B---3--:R-:W-:Y:S05]  /*b8f0*/  @!P2 NANOSLEEP.SYNCS 0x989680 ;  /* 0x009896800000a95d */ /* 0x008fea0003900000 */
[----:B------:R-:W3:Y:S02]  /*b900*/  @!P2 SYNCS.PHASECHK.TRANS64 P2, [R14+URZ+0x12020], R21 ;  /* 0x012020150e00a5a7 */ /* 0x000ee4000804007f */
[----:B---3--:R-:W-:Y:S05]  /*b910*/  @!P2 BRA `(.L_x_34) ;  /* 0xfffffffc00f0a947 */ /* 0x008fea000383ffff */
[----:B------:R-:W-:Y:S05]  /*b920*/  BRA `(.L_x_83) ;  /* 0xffffffb000287947 */ /* 0x000fea000383ffff */
.L_x_38:
[----:B--2---:R2:W3:Y:S02]  /*b930*/  SYNCS.PHASECHK.TRANS64.TRYWAIT P1, [R19+URZ+0x12000], R18 ;  /* 0x01200012130075a7 */ /* 0x0044e4000802017f */
[----:B---3--:R-:W-:Y:S05]  /*b940*/  @!P1 NANOSLEEP.SYNCS 0x989680 ;  /* 0x009896800000995d */ /* 0x008fea0003900000 */
[----:B------:R-:W3:Y:S02]  /*b950*/  @!P1 SYNCS.PHASECHK.TRANS64 P1, [R19+URZ+0x12000], R18 ;  /* 0x01200012130095a7 */ /* 0x000ee4000802007f */
[----:B---3--:R-:W-:Y:S05]  /*b960*/  @!P1 BRA `(.L_x_38) ;  /* 0xfffffffc00f09947 */ /* 0x008fea000383ffff */
[----:B------:R-:W-:Y:S05]  /*b970*/  BRA `(.L_x_84) ;  /* 0xffffffb000c47947 */ /* 0x000fea000383ffff */
.L_x_41:
[----:B-1----:R1:W2:Y:S02]  /*b980*/  SYNCS.PHASECHK.TRANS64.TRYWAIT P2, [R18+URZ+0x12020], R19 ;  /* 0x01202013120075a7 */ /* 0x0022a4000804017f */
[----:B--2---:R-:W-:Y:S05]  /*b990*/  @!P2 NANOSLEEP.SYNCS 0x989680 ;  /* 0x009896800000a95d */ /* 0x004fea0003900000 */
[----:B------:R-:W2:Y:S02]  /*b9a0*/  @!P2 SYNCS.PHASECHK.TRANS64 P2, [R18+URZ+0x12020], R19 ;  /* 0x012020131200a5a7 */ /* 0x000ea4000804007f */
[----:B--2---:R-:W-:Y:S05]  /*b9b0*/  @!P2 BRA `(.L_x_41) ;  /* 0xfffffffc00f0a947 */ /* 0x004fea000383ffff */
[----:B------:R-:W-:Y:S05]  /*b9c0*/  BRA `(.L_x_85) ;  /* 0xffffffb400487947 */ /* 0x000fea000383ffff */
.L_x_44:
[----:B-1----:R1:W2:Y:S02]  /*b9d0*/  SYNCS.PHASECHK.TRANS64.TRYWAIT P6, [R120+URZ+0x12000], R21 ;  /* 0x01200015780075a7 */ /* 0x0022a400080c017f */
[----:B--2---:R-:W-:Y:S05]  /*b9e0*/  @!P6 NANOSLEEP.SYNCS 0x989680 ;  /* 0x009896800000e95d */ /* 0x004fea0003900000 */
[----:B------:R-:W2:Y:S02]  /*b9f0*/  @!P6 SYNCS.PHASECHK.TRANS64 P6, [R120+URZ+0x12000], R21 ;  /* 0x012000157800e5a7 */ /* 0x000ea400080c007f */
[----:B--2---:R-:W-:Y:S05]  /*ba00*/  @!P6 BRA `(.L_x_44) ;  /* 0xfffffffc00f0e947 */ /* 0x004fea000383ffff */
[----:B------:R-:W-:Y:S05]  /*ba10*/  BRA `(.L_x_86) ;  /* 0xffffffc400507947 */ /* 0x000fea000383ffff */
.L_x_48:
[----:B-1----:R1:W2:Y:S02]  /*ba20*/  SYNCS.PHASECHK.TRANS64.TRYWAIT P1, [R6+URZ+0x12020], R21 ;  /* 0x01202015060075a7 */ /* 0x0022a4000802017f */
[----:B--2---:R-:W-:Y:S05]  /*ba30*/  @!P1 NANOSLEEP.SYNCS 0x989680 ;  /* 0x009896800000995d */ /* 0x004fea0003900000 */
[----:B------:R-:W2:Y:S02]  /*ba40*/  @!P1 SYNCS.PHASECHK.TRANS64 P1, [R6+URZ+0x12020], R21 ;  /* 0x01202015060095a7 */ /* 0x000ea4000802007f */
[----:B--2---:R-:W-:Y:S05]  /*ba50*/  @!P1 BRA `(.L_x_48) ;  /* 0xfffffffc00f09947 */ /* 0x004fea000383ffff */
[----:B------:R-:W-:Y:S05]  /*ba60*/  BRA `(.L_x_87) ;  /* 0xffffffe400547947 */ /* 0x000fea000383ffff */
        .weak           $__internal_0_$__cuda_sm20_rcp_rn_f32_slowpath
        .type           $__internal_0_$__cuda_sm20_rcp_rn_f32_slowpath,@function
        .size           $__internal_0_$__cuda_sm20_rcp_rn_f32_slowpath,(.L_x_93 - $__internal_0_$__cuda_sm20_rcp_rn_f32_slowpath)
$__internal_0_$__cuda_sm20_rcp_rn_f32_slowpath:
[----:B------:R-:W-:Y:S01]  /*ba70*/  IMAD.SHL.U32 R0, R3, 0x2, RZ ;  /* 0x0000000203007824 */ /* 0x000fe200078e00ff */
[----:B------:R-:W-:Y:S04]  /*ba80*/  BSSY B2, `(.L_x_88) ;  /* 0x0000030000027945 */ /* 0x000fe80003800000 */
[----:B------:R-:W-:-:S04]  /*ba90*/  SHF.R.U32.HI R13, RZ, 0x18, R0 ;  /* 0x00000018ff0d7819 */ /* 0x000fc80000011600 */
[----:B------:R-:W-:-:S13]  /*baa0*/  ISETP.NE.U32.AND P0, PT, R13, RZ, PT ;  /* 0x000000ff0d00720c */ /* 0x000fda0003f05070 */
[----:B------:R-:W-:Y:S05]  /*bab0*/  @P0 BRA `(.L_x_89) ;  /* 0x0000000000280947 */ /* 0x000fea0003800000 */
[----:B------:R-:W-:-:S04]  /*bac0*/  SHF.L.U32 R0, R3, 0x1, RZ ;  /* 0x0000000103007819 */ /* 0x000fc800000006ff */
[----:B------:R-:W-:-:S13]  /*bad0*/  ISETP.NE.AND P0, PT, R0, RZ, PT ;  /* 0x000000ff0000720c */ /* 0x000fda0003f05270 */
[----:B------:R-:W-:Y:S01]  /*bae0*/  @P0 FFMA R5, R3, 1.84467440737095516160e+19, RZ ;  /* 0x5f80000003050823 */ /* 0x000fe200000000ff */
[----:B------:R-:W-:Y:S08]  /*baf0*/  @!P0 MUFU.RCP R4, R3 ;  /* 0x0000000300048308 */ /* 0x000ff00000001000 */
[----:B------:R-:W1:Y:S02]  /*bb00*/  @P0 MUFU.RCP R0, R5 ;  /* 0x0000000500000308 */ /* 0x000e640000001000 */
[----:B-1----:R-:W-:-:S04]  /*bb10*/  @P0 FFMA R10, R5, R0, -1 ;  /* 0xbf800000050a0423 */ /* 0x002fc80000000000 */
[----:B------:R-:W-:-:S04]  /*bb20*/  @P0 FADD.FTZ R11, -R10, -RZ ;  /* 0x800000ff0a0b0221 */ /* 0x000fc80000010100 */
[----:B------:R-:W-:-:S04]  /*bb30*/  @P0 FFMA R0, R0, R11, R0 ;  /* 0x0000000b00000223 */ /* 0x000fc80000000000 */
[----:B------:R-:W-:Y:S01]  /*bb40*/  @P0 FFMA R4, R0, 1.84467440737095516160e+19, RZ ;  /* 0x5f80000000040823 */ /* 0x000fe200000000ff */
[----:B------:R-:W-:Y:S06]  /*bb50*/  BRA `(.L_x_90) ;  /* 0x0000000000887947 */ /* 0x000fec0003800000 */
.L_x_89:
[----:B------:R-:W-:-:S05]  /*bb60*/  VIADD R20, R13, 0xffffff03 ;  /* 0xffffff030d147836 */ /* 0x000fca0000000000 */
[----:B------:R-:W-:-:S13]  /*bb70*/  ISETP.GT.U32.AND P0, PT, R20, 0x1, PT ;  /* 0x000000011400780c */ /* 0x000fda0003f04070 */
[----:B------:R-:W-:Y:S05]  /*bb80*/  @P0 BRA `(.L_x_91) ;  /* 0x0000000000780947 */ /* 0x000fea0003800000 */
[----:B------:R-:W-:Y:S02]  /*bb90*/  LOP3.LUT R0, R3, 0x7fffff, RZ, 0xc0, !PT ;  /* 0x007fffff03007812 */ /* 0x000fe400078ec0ff */
[----:B------:R-:W-:Y:S02]  /*bba0*/  MOV R11, 0x3 ;  /* 0x00000003000b7802 */ /* 0x000fe40000000f00 */
[----:B------:R-:W-:Y:S02]  /*bbb0*/  LOP3.LUT R0, R0, 0x3f800000, RZ, 0xfc, !PT ;  /* 0x3f80000000007812 */ /* 0x000fe400078efcff */
[----:B------:R-:W-:Y:S02]  /*bbc0*/  SHF.L.U32 R11, R11, R20, RZ ;  /* 0x000000140b0b7219 */ /* 0x000fe400000006ff */
[----:B------:R-:W1:Y:S02]  /*bbd0*/  MUFU.RCP R5, R0 ;  /* 0x0000000000057308 */ /* 0x000e640000001000 */
[----:B-1----:R-:W-:-:S04]  /*bbe0*/  FFMA R4, R0, R5, -1 ;  /* 0xbf80000000047423 */ /* 0x002fc80000000005 */
[----:B------:R-:W-:-:S04]  /*bbf0*/  FADD.FTZ R4, -R4, -RZ ;  /* 0x800000ff04047221 */ /* 0x000fc80000010100 */
[CCC-:B------:R-:W-:Y:S01]  /*bc00*/  FFMA.RM R10, R5.reuse, R4.reuse, R5.reuse ;  /* 0x00000004050a7223 */ /* 0x1c0fe20000004005 */
[----:B------:R-:W-:-:S04]  /*bc10*/  FFMA.RP R5, R5, R4, R5 ;  /* 0x0000000405057223 */ /* 0x000fc80000008005 */
[C---:B------:R-:W-:Y:S02]  /*bc20*/  LOP3.LUT R4, R10.reuse, 0x7fffff, RZ, 0xc0, !PT ;  /* 0x007fffff0a047812 */ /* 0x040fe400078ec0ff */
[----:B------:R-:W-:Y:S02]  /*bc30*/  FSETP.NEU.FTZ.AND P0, PT, R10, R5, PT ;  /* 0x000000050a00720b */ /* 0x000fe40003f1d000 */
[----:B------:R-:W-:Y:S02]  /*bc40*/  LOP3.LUT R4, R4, 0x800000, RZ, 0xfc, !PT ;  /* 0x0080000004047812 */ /* 0x000fe400078efcff */
[----:B------:R-:W-:Y:S02]  /*bc50*/  SEL R5, RZ, 0xffffffff, !P0 ;  /* 0xffffffffff057807 */ /* 0x000fe40004000000 */
[----:B------:R-:W-:-:S03]  /*bc60*/  LOP3.LUT R11, R11, R4, RZ, 0xc0, !PT ;  /* 0x000000040b0b7212 */ /* 0x000fc600078ec0ff */
[----:B------:R-:W-:Y:S01]  /*bc70*/  IMAD.MOV R5, RZ, RZ, -R5 ;  /* 0x000000ffff057224 */ /* 0x000fe200078e0a05 */
[----:B------:R-:W-:-:S04]  /*bc80*/  SHF.R.U32.HI R11, RZ, R20, R11 ;  /* 0x00000014ff0b7219 */ /* 0x000fc8000001160b */
[--C-:B------:R-:W-:Y:S01]  /*bc90*/  LOP3.LUT P1, RZ, R5, R20, R4.reuse, 0xf8, !PT ;  /* 0x0000001405ff7212 */ /* 0x100fe2000782f804 */
[----:B------:R-:W-:Y:S01]  /*bca0*/  VIADD R5, R13, 0xffffff04 ;  /* 0xffffff040d057836 */ /* 0x000fe20000000000 */
[C---:B------:R-:W-:Y:S02]  /*bcb0*/  LOP3.LUT P0, RZ, R11.reuse, 0x1, RZ, 0xc0, !PT ;  /* 0x000000010bff7812 */ /* 0x040fe4000780c0ff */
[----:B------:R-:W-:Y:S02]  /*bcc0*/  LOP3.LUT P2, RZ, R11, 0x2, RZ, 0xc0, !PT ;  /* 0x000000020bff7812 */ /* 0x000fe4000784c0ff */
[----:B------:R-:W-:Y:S02]  /*bcd0*/  SHF.R.U32.HI R4, RZ, R5, R4 ;  /* 0x00000005ff047219 */ /* 0x000fe40000011604 */
[----:B------:R-:W-:Y:S02]  /*bce0*/  PLOP3.LUT P0, PT, P0, P1, P2, 0xe0, 0x0 ;  /* 0x000000000000781c */ /* 0x000fe40000703c20 */
[----:B------:R-:W-:-:S02]  /*bcf0*/  LOP3.LUT P1, RZ, R3, 0x7fffff, RZ, 0xc0, !PT ;  /* 0x007fffff03ff7812 */ /* 0x000fc4000782c0ff */
[----:B------:R-:W-:-:S04]  /*bd00*/  SEL R0, RZ, 0x1, !P0 ;  /* 0x00000001ff007807 */ /* 0x000fc80004000000 */
[----:B------:R-:W-:-:S04]  /*bd10*/  IADD3 R0, -R0, RZ, RZ ;  /* 0x000000ff00007210 */ /* 0x000fc80007ffe1ff */
[----:B------:R-:W-:-:S13]  /*bd20*/  ISETP.GE.AND P0, PT, R0, RZ, PT ;  /* 0x000000ff0000720c */ /* 0x000fda0003f06270 */
[----:B------:R-:W-:-:S05]  /*bd30*/  @!P0 IADD3 R4, R4, 0x1, RZ ;  /* 0x0000000104048810 */ /* 0x000fca0007ffe0ff */
[----:B------:R-:W-:-:S05]  /*bd40*/  @!P1 IMAD.SHL.U32 R4, R4, 0x2, RZ ;  /* 0x0000000204049824 */ /* 0x000fca00078e00ff */
[----:B------:R-:W-:Y:S01]  /*bd50*/  LOP3.LUT R4, R4, 0x80000000, R3, 0xf8, !PT ;  /* 0x8000000004047812 */ /* 0x000fe200078ef803 */
[----:B------:R-:W-:Y:S06]  /*bd60*/  BRA `(.L_x_90) ;  /* 0x0000000000047947 */ /* 0x000fec0003800000 */
.L_x_91:
[----:B------:R1:W2:Y:S02]  /*bd70*/  MUFU.RCP R4, R3 ;  /* 0x0000000300047308 */ /* 0x0002a40000001000 */
.L_x_90:
[----:B------:R-:W-:Y:S05]  /*bd80*/  BSYNC B2 ;  /* 0x0000000000027941 */ /* 0x000fea0003800000 */
.L_x_88:
[----:B--2---:R-:W-:Y:S01]  /*bd90*/  MOV R0, R4 ;  /* 0x0000000400007202 */ /* 0x004fe20000000f00 */
[----:B------:R-:W-:Y:S01]  /*bda0*/  IMAD.MOV.U32 R4, RZ, RZ, R12 ;  /* 0x000000ffff047224 */ /* 0x000fe200078e000c */
[----:B------:R-:W-:-:S04]  /*bdb0*/  MOV R5, 0x0 ;  /* 0x0000000000057802 */ /* 0x000fc80000000f00 */
[----:B-1----:R-:W-:Y:S05]  /*bdc0*/  RET.REL.NODEC R4 `(_ZN7cutlass13device_kernelINS_4fmha6kernel13FmhaKernelTmaINS1_10collective15FmhaMainloopTmaINS_10bfloat16_tEfN4cute5tupleIJNS7_1CILi64EEENS9_ILi128EEESA_EEENS4_14ResidualFusionEJEEENS4_15FmhaFwdEpilogueIS6_fNS8_IJSA_SA_SB_EEEEEJEEEEEvNT_6ParamsE) ;  /* 0xffffff40048c7950 */ /* 0x002fea0003c3ffff */
.L_x_92:
[----:B------:R-:W-:-:S00]  /*bdd0*/  BRA `(.L_x_92) ;  /* 0xfffffffc00fc7947 */ /* 0x000fc0000383ffff */
[----:B------:R-:W-:-:S00]  /*bde0*/  NOP ;  /* 0x0000000000007918 */ /* 0x000fc00000000000 */
        /* <DEDUP_REMOVED lines=9> */
.L_x_93:


//--------------------- .nv.global.init           --------------------------
	.section	.nv.global.init,"aw",@progbits
.nv.global.init:
	.type		$str$23,@object
	.size		$str$23,($str$24 - $str$23)
$str$23:
        /*0000*/ 	.byte	0x28, 0x61, 0x64, 0x64, 0x72, 0x65, 0x73, 0x73, 0x20, 0x26, 0x20, 0x6d, 0x61, 0x73, 0x6b, 0x29
        /*0010*/ 	.byte	0x20, 0x3d, 0x3d, 0x20, 0x30, 0x00
	.type		$str$24,@object
	.size		$str$24,(__unnamed_1 - $str$24)
$str$24:
        /*0016*/ 	.byte	0x2f, 0x74, 0x6d, 0x70, 0x2f, 0x63, 0x75, 0x74, 0x6c, 0x61, 0x73, 0x73, 0x5f, 0x73, 0x77, 0x65
        /*0026*/ 	.byte	0x65, 0x70, 0x5f, 0x73, 0x72, 0x63, 0x2f, 0x69, 0x6e, 0x63, 0x6c, 0x75, 0x64, 0x65, 0x2f, 0x63
        /*0036*/ 	.byte	0x75, 0x74, 0x65, 0x2f, 0x70, 0x6f, 0x69, 0x6e, 0x74, 0x65, 0x72, 0x5f, 0x66, 0x6c, 0x61, 0x67
        /*0046*/ 	.byte	0x67, 0x65, 0x64, 0x2e, 0x68, 0x70, 0x70, 0x00
	.type		__unnamed_1,@object
	.size		__unnamed_1,(.L_0 - __unnamed_1)
__unnamed_1:
        /*004e*/ 	.byte	0x61, 0x75, 0x74, 0x6f, 0x20, 0x63, 0x75, 0x74, 0x65, 0x3a, 0x3a, 0x61, 0x73, 0x5f, 0x70, 0x6f
        /* <DEDUP_REMOVED lines=27> */
        /*020e*/ 	.byte	0x32, 0x30, 0x34, 0x38, 0x3e, 0x3e, 0x3e, 0x3e, 0x3e, 0x5d, 0x00
.L_0:


//--------------------- .nv.shared._ZN7cutlass13device_kernelINS_4fmha6kernel13FmhaKernelTmaINS1_10collective15FmhaMainloopTmaINS_10bfloat16_tEfN4cute5tupleIJNS7_1CILi64EEENS9_ILi128EEESA_EEENS4_14ResidualFusionEJEEENS4_15FmhaFwdEpilogueIS6_fNS8_IJSA_SA_SB_EEEEEJEEEEEvNT_6ParamsE --------------------------
	.section	.nv.shared._ZN7cutlass13device_kernelINS_4fmha6kernel13FmhaKernelTmaINS1_10collective15FmhaMainloopTmaINS_10bfloat16_tEfN4cute5tupleIJNS7_1CILi64EEENS9_ILi128EEESA_EEENS4_14ResidualFusionEJEEENS4_15FmhaFwdEpilogueIS6_fNS8_IJSA_SA_SB_EEEEEJEEEEEvNT_6ParamsE,"aw",@nobits
	.sectionflags	@""
	.align	16
	.zero		1024


//--------------------- .nv.shared.reserved.0     --------------------------
	.section	.nv.shared.reserved.0,"aw",@nobits
	.weak		__nv_reservedSMEM_offset_0_alias
	.size		__nv_reservedSMEM_offset_0_alias, 0, 0
	.other		__nv_reservedSMEM_offset_0_alias,@"STO_CUDA_RESERVED_SHARED STV_DEFAULT"
__nv_reservedSMEM_offset_0_alias:
	.zero		0


//--------------------- .nv.global                --------------------------
	.section	.nv.global,"aw",@nobits
.nv.global:
	.type		_ZN39_INTERNAL_ecf7caa3_4_k_cu_e733ba2e_31264cute1_E,@object
	.size		_ZN39_INTERNAL_ecf7caa3_4_k_cu_e733ba2e_31264cute1_E,(_ZN39_INTERNAL_ecf7caa3_4_k_cu_e733ba2e_31264cuda3std3__45__cpo6cbeginE - _ZN39_INTERNAL_ecf7caa3_4_k_cu_e733ba2e_31264cute1_E)
_ZN39_INTERNAL_ecf7caa3_4_k_cu_e733ba2e_31264cute1_E:
	.zero		1
	.type		_ZN39_INTERNAL_ecf7caa3_4_k_cu_e733ba2e_31264cuda3std3__45__cpo6cbeginE,@object
	.size		_ZN39_INTERNAL_ecf7caa3_4_k_cu_e733ba2e_31264cuda3std3__45__cpo6cbeginE,(_ZN39_INTERNAL_ecf7caa3_4_k_cu_e733ba2e_31264cuda3std3__48in_placeE - _ZN39_INTERNAL_ecf7caa3_4_k_cu_e733ba2e_31264cuda3std3__45__cpo6cbeginE)
_ZN39_INTERNAL_ecf7caa3_4_k_cu_e733ba2e_31264cuda3std3__45__cpo6cbeginE:
	.zero		1
	.type		_ZN39_INTERNAL_ecf7caa3_4_k_cu_e733ba2e_31264cuda3std3__48in_placeE,@object
	.size		_ZN39_INTERNAL_ecf7caa3_4_k_cu_e733ba2e_31264cuda3std3__48in_placeE,(_ZN39_INTERNAL_ecf7caa3_4_k_cu_e733ba2e_31264cuda3std6ranges3__45__cpo9iter_moveE - _ZN39_INTERNAL_ecf7caa3_4_k_cu_e733ba2e_31264cuda3std3__48in_placeE)
_ZN39_INTERNAL_ecf7caa3_4_k_cu_e733ba2e_31264cuda3std3__48in_placeE:
	.zero		1
	.type		_ZN39_INTERNAL_ecf7caa3_4_k_cu_e733ba2e_31264cuda3std6ranges3__45__cpo9iter_moveE,@object
	.size		_ZN39_INTERNAL_ecf7caa3_4_k_cu_e733ba2e_31264cuda3std6ranges3__45__cpo9iter_moveE,(_ZN39_INTERNAL_ecf7caa3_4_k_cu_e733ba2e_31264cuda3std3__45__cpo5beginE - _ZN39_INTERNAL_ecf7caa3_4_k_cu_e733ba2e_31264cuda3std6ranges3__45__cpo9iter_moveE)
_ZN39_INTERNAL_ecf7caa3_4_k_cu_e733ba2e_31264cuda3std6ranges3__45__cpo9iter_moveE:
	.zero		1
	.type		_ZN39_INTERNAL_ecf7caa3_4_k_cu_e733ba2e_31264cuda3std3__45__cpo5beginE,@object
	.size		_ZN39_INTERNAL_ecf7caa3_4_k_cu_e733ba2e_31264cuda3std3__45__cpo5beginE,(_ZN39_INTERNAL_ecf7caa3_4_k_cu_e733ba2e_31264cuda3std3__441_GLOBAL__N__ecf7caa3_4_k_cu_e733ba2e_31266ignoreE - _ZN39_INTERNAL_ecf7caa3_4_k_cu_e733ba2e_31264cuda3std3__45__cpo5beginE)
_ZN39_INTERNAL_ecf7caa3_4_k_cu_e733ba2e_31264cuda3std3__45__cpo5beginE:
	.zero		1
	.type		_ZN39_INTERNAL_ecf7caa3_4_k_cu_e733ba2e_31264cuda3std3__441_GLOBAL__N__ecf7caa3_4_k_cu_e733ba2e_31266ignoreE,@object
	.size		_ZN39_INTERNAL_ecf7caa3_4_k_cu_e733ba2e_31264cuda3std3__441_GLOBAL__N__ecf7caa3_4_k_cu_e733ba2e_31266ignoreE,(_ZN39_INTERNAL_ecf7caa3_4_k_cu_e733ba2e_31264cute7productE - _ZN39_INTERNAL_ecf7caa3_4_k_cu_e733ba2e_31264cuda3std3__441_GLOBAL__N__ecf7caa3_4_k_cu_e733ba2e_31266ignoreE)
_ZN39_INTERNAL_ecf7caa3_4_k_cu_e733ba2e_31264cuda3std3__441_GLOBAL__N__ecf7caa3_4_k_cu_e733ba2e_31266ignoreE:
	.zero		1
	.type		_ZN39_INTERNAL_ecf7caa3_4_k_cu_e733ba2e_31264cute7productE,@object
	.size		_ZN39_INTERNAL_ecf7caa3_4_k_cu_e733ba2e_31264cute7productE,(_ZN39_INTERNAL_ecf7caa3_4_k_cu_e733ba2e_31264cuda3std3__45__cpo3endE - _ZN39_INTERNAL_ecf7caa3_4_k_cu_e733ba2e_31264cute7productE)
_ZN39_INTERNAL_ecf7caa3_4_k_cu_e733ba2e_31264cute7productE:
	.zero		1
	.type		_ZN39_INTERNAL_ecf7caa3_4_k_cu_e733ba2e_31264cuda3std3__45__cpo3endE,@object
	.size		_ZN39_INTERNAL_ecf7caa3_4_k_cu_e733ba2e_31264cuda3std3__45__cpo3endE,(_ZN39_INTERNAL_ecf7caa3_4_k_cu_e733ba2e_31264cuda3std3__419piecewise_constructE - _ZN39_INTERNAL_ecf7caa3_4_k_cu_e733ba2e_31264cuda3std3__45__cpo3endE)
_ZN39_INTERNAL_ecf7caa3_4_k_cu_e733ba2e_31264cuda3std3__45__cpo3endE:
	.zero		1
	.type		_ZN39_INTERNAL_ecf7caa3_4_k_cu_e733ba2e_31264cuda3std3__419piecewise_constructE,@object
	.size		_ZN39_INTERNAL_ecf7caa3_4_k_cu_e733ba2e_31264cuda3std3__419piecewise_constructE,(_ZN39_INTERNAL_ecf7caa3_4_k_cu_e733ba2e_31264cuda3std3__45__cpo4cendE - _ZN39_INTERNAL_ecf7caa3_4_k_cu_e733ba2e_31264cuda3std3__419piecewise_constructE)
_ZN39_INTERNAL_ecf7caa3_4_k_cu_e733ba2e_31264cuda3std3__419piecewise_constructE:
	.zero		1
	.type		_ZN39_INTERNAL_ecf7caa3_4_k_cu_e733ba2e_31264cuda3std3__45__cpo4cendE,@object
	.size		_ZN39_INTERNAL_ecf7caa3_4_k_cu_e733ba2e_31264cuda3std3__45__cpo4cendE,(_ZN39_INTERNAL_ecf7caa3_4_k_cu_e733ba2e_31264cuda3std6ranges3__45__cpo4swapE - _ZN39_INTERNAL_ecf7caa3_4_k_cu_e733ba2e_31264cuda3std3__45__cpo4cendE)
_ZN39_INTERNAL_ecf7caa3_4_k_cu_e733ba2e_31264cuda3std3__45__cpo4cendE:
	.zero		1
	.type		_ZN39_INTERNAL_ecf7caa3_4_k_cu_e733ba2e_31264cuda3std6ranges3__45__cpo4swapE,@object
	.size		_ZN39_INTERNAL_ecf7caa3_4_k_cu_e733ba2e_31264cuda3std6ranges3__45__cpo4swapE,(.L_8 - _ZN39_INTERNAL_ecf7caa3_4_k_cu_e733ba2e_31264cuda3std6ranges3__45__cpo4swapE)
_ZN39_INTERNAL_ecf7caa3_4_k_cu_e733ba2e_31264cuda3std6ranges3__45__cpo4swapE:
	.zero		1
.L_8:


//--------------------- .nv.constant0._ZN7cutlass13device_kernelINS_4fmha6kernel13FmhaKernelTmaINS1_10collective15FmhaMainloopTmaINS_10bfloat16_tEfN4cute5tupleIJNS7_1CILi64EEENS9_ILi128EEESA_EEENS4_14ResidualFusionEJEEENS4_15FmhaFwdEpilogueIS6_fNS8_IJSA_SA_SB_EEEEEJEEEEEvNT_6ParamsE --------------------------
	.section	.nv.constant0._ZN7cutlass13device_kernelINS_4fmha6kernel13FmhaKernelTmaINS1_10collective15FmhaMainloopTmaINS_10bfloat16_tEfN4cute5tupleIJNS7_1CILi64EEENS9_ILi128EEESA_EEENS4_14ResidualFusionEJEEENS4_15FmhaFwdEpilogueIS6_fNS8_IJSA_SA_SB_EEEEEJEEEEEvNT_6ParamsE,"a",@progbits
	.sectionflags	@""
	.align	4
.nv.constant0._ZN7cutlass13device_kernelINS_4fmha6kernel13FmhaKernelTmaINS1_10collective15FmhaMainloopTmaINS_10bfloat16_tEfN4cute5tupleIJNS7_1CILi64EEENS9_ILi128EEESA_EEENS4_14ResidualFusionEJEEENS4_15FmhaFwdEpilogueIS6_fNS8_IJSA_SA_SB_EEEEEJEEEEEvNT_6ParamsE:
	.zero		2688


//--------------------- SYMBOLS --------------------------

	.type		.nv.reservedSmem.offset0,@object
	.size		.nv.reservedSmem.offset0,0x4
	.type		__assertfail,@function
